	.headerflags	@"EF_CUDA_TEXMODE_UNIFIED EF_CUDA_64BIT_ADDRESS EF_CUDA_SM89 EF_CUDA_VIRTUAL_SM(EF_CUDA_SM89)"
	.elftype	@"ET_EXEC"


//--------------------- .nv.info                  --------------------------
	.section	.nv.info,"",@"SHT_CUDA_INFO"
	.align	4


	//----- nvinfo : EIATTR_REGCOUNT
	.align		4
        /*0000*/ 	.byte	0x04, 0x2f
        /*0002*/ 	.short	(.L_1 - .L_0)
	.align		4
.L_0:
        /*0004*/ 	.word	index@(triton__0d1d2d3d4d5d6de7de)
        /*0008*/ 	.word	0x0000003d


	//----- nvinfo : EIATTR_MAX_STACK_SIZE
	.align		4
.L_1:
        /*000c*/ 	.byte	0x04, 0x23
        /*000e*/ 	.short	(.L_3 - .L_2)
	.align		4
.L_2:
        /*0010*/ 	.word	index@(triton__0d1d2d3d4d5d6de7de)
        /*0014*/ 	.word	0x00000000


	//----- nvinfo : EIATTR_MIN_STACK_SIZE
	.align		4
.L_3:
        /*0018*/ 	.byte	0x04, 0x12
        /*001a*/ 	.short	(.L_5 - .L_4)
	.align		4
.L_4:
        /*001c*/ 	.word	index@(triton__0d1d2d3d4d5d6de7de)
        /*0020*/ 	.word	0x00000000


	//----- nvinfo : EIATTR_FRAME_SIZE
	.align		4
.L_5:
        /*0024*/ 	.byte	0x04, 0x11
        /*0026*/ 	.short	(.L_7 - .L_6)
	.align		4
.L_6:
        /*0028*/ 	.word	index@(triton__0d1d2d3d4d5d6de7de)
        /*002c*/ 	.word	0x00000000
.L_7:


//--------------------- .nv.info.triton__0d1d2d3d4d5d6de7de --------------------------
	.section	.nv.info.triton__0d1d2d3d4d5d6de7de,"",@"SHT_CUDA_INFO"
	.align	4


	//----- nvinfo : EIATTR_CUDA_API_VERSION
	.align		4
        /*0000*/ 	.byte	0x04, 0x37
        /*0002*/ 	.short	(.L_9 - .L_8)
.L_8:
        /*0004*/ 	.word	0x0000007b


	//----- nvinfo : EIATTR_PARAM_CBANK
	.align		4
.L_9:
        /*0008*/ 	.byte	0x04, 0x0a
        /*000a*/ 	.short	(.L_11 - .L_10)
	.align		4
.L_10:
        /*000c*/ 	.word	index@(.nv.constant0.triton__0d1d2d3d4d5d6de7de)
        /*0010*/ 	.short	0x0160
        /*0012*/ 	.short	0x0038


	//----- nvinfo : EIATTR_CBANK_PARAM_SIZE
	.align		4
.L_11:
        /*0014*/ 	.byte	0x03, 0x19
        /*0016*/ 	.short	0x0038


	//----- nvinfo : EIATTR_KPARAM_INFO
	.align		4
        /*0018*/ 	.byte	0x04, 0x17
        /*001a*/ 	.short	(.L_13 - .L_12)
.L_12:
        /*001c*/ 	.word	0x00000000
        /*0020*/ 	.short	0x0007
        /*0022*/ 	.short	0x0034
        /*0024*/ 	.byte	0x00, 0xf0, 0x11, 0x00


	//----- nvinfo : EIATTR_KPARAM_INFO
	.align		4
.L_13:
        /*0028*/ 	.byte	0x04, 0x17
        /*002a*/ 	.short	(.L_15 - .L_14)
.L_14:
        /*002c*/ 	.word	0x00000000
        /*0030*/ 	.short	0x0006
        /*0032*/ 	.short	0x0030
        /*0034*/ 	.byte	0x00, 0xf0, 0x11, 0x00


	//----- nvinfo : EIATTR_KPARAM_INFO
	.align		4
.L_15:
        /*0038*/ 	.byte	0x04, 0x17
        /*003a*/ 	.short	(.L_17 - .L_16)
.L_16:
        /*003c*/ 	.word	0x00000000
        /*0040*/ 	.short	0x0005
        /*0042*/ 	.short	0x0028
        /*0044*/ 	.byte	0x00, 0xf0, 0x21, 0x00


	//----- nvinfo : EIATTR_KPARAM_INFO
	.align		4
.L_17:
        /*0048*/ 	.byte	0x04, 0x17
        /*004a*/ 	.short	(.L_19 - .L_18)
.L_18:
        /*004c*/ 	.word	0x00000000
        /*0050*/ 	.short	0x0004
        /*0052*/ 	.short	0x0020
        /*0054*/ 	.byte	0x00, 0xf0, 0x21, 0x00


	//----- nvinfo : EIATTR_KPARAM_INFO
	.align		4
.L_19:
        /*0058*/ 	.byte	0x04, 0x17
        /*005a*/ 	.short	(.L_21 - .L_20)
.L_20:
        /*005c*/ 	.word	0x00000000
        /*0060*/ 	.short	0x0003
        /*0062*/ 	.short	0x0018
        /*0064*/ 	.byte	0x00, 0xf0, 0x21, 0x00


	//----- nvinfo : EIATTR_KPARAM_INFO
	.align		4
.L_21:
        /*0068*/ 	.byte	0x04, 0x17
        /*006a*/ 	.short	(.L_23 - .L_22)
.L_22:
        /*006c*/ 	.word	0x00000000
        /*0070*/ 	.short	0x0002
        /*0072*/ 	.short	0x0010
        /*0074*/ 	.byte	0x00, 0xf0, 0x21, 0x00


	//----- nvinfo : EIATTR_KPARAM_INFO
	.align		4
.L_23:
        /*0078*/ 	.byte	0x04, 0x17
        /*007a*/ 	.short	(.L_25 - .L_24)
.L_24:
        /*007c*/ 	.word	0x00000000
        /*0080*/ 	.short	0x0001
        /*0082*/ 	.short	0x0008
        /*0084*/ 	.byte	0x00, 0xf0, 0x21, 0x00


	//----- nvinfo : EIATTR_KPARAM_INFO
	.align		4
.L_25:
        /*0088*/ 	.byte	0x04, 0x17
        /*008a*/ 	.short	(.L_27 - .L_26)
.L_26:
        /*008c*/ 	.word	0x00000000
        /*0090*/ 	.short	0x0000
        /*0092*/ 	.short	0x0000
        /*0094*/ 	.byte	0x00, 0xf0, 0x21, 0x00


	//----- nvinfo : EIATTR_MAXREG_COUNT
	.align		4
.L_27:
        /*0098*/ 	.byte	0x03, 0x1b
        /*009a*/ 	.short	0x00ff


	//----- nvinfo : EIATTR_EXIT_INSTR_OFFSETS
	.align		4
        /*009c*/ 	.byte	0x04, 0x1c
        /*009e*/ 	.short	(.L_29 - .L_28)


	//   ....[0]....
.L_28:
        /*00a0*/ 	.word	0x00002c90


	//   ....[1]....
        /*00a4*/ 	.word	0x00002cb0


	//----- nvinfo : EIATTR_MAX_THREADS
	.align		4
.L_29:
        /*00a8*/ 	.byte	0x04, 0x05
        /*00aa*/ 	.short	(.L_31 - .L_30)
.L_30:
        /*00ac*/ 	.word	0x00000100
        /*00b0*/ 	.word	0x00000001
        /*00b4*/ 	.word	0x00000001
.L_31:


//--------------------- .nv.rel.action            --------------------------
	.section	.nv.rel.action,"",@"SHT_CUDA_RELOCINFO"
	.align	8
	.sectionentsize	8
        /*0000*/ 	.byte	0x73, 0x00, 0x00, 0x00, 0x00, 0x00, 0x00, 0x00, 0x00, 0x00, 0x00, 0x11, 0x25, 0x00, 0x05, 0x36


//--------------------- .nv.constant0.triton__0d1d2d3d4d5d6de7de --------------------------
	.section	.nv.constant0.triton__0d1d2d3d4d5d6de7de,"a",@progbits
	.align	4
.nv.constant0.triton__0d1d2d3d4d5d6de7de:
	.zero		408


//--------------------- .text.triton__0d1d2d3d4d5d6de7de --------------------------
	.section	.text.triton__0d1d2d3d4d5d6de7de,"ax",@progbits
	.sectionflags	@"SHF_BARRIERS=1"
	.sectioninfo	@"SHI_REGISTERS=61"
	.align	128
        .global         triton__0d1d2d3d4d5d6de7de
        .type           triton__0d1d2d3d4d5d6de7de,@function
        .size           triton__0d1d2d3d4d5d6de7de,(.L_x_1 - triton__0d1d2d3d4d5d6de7de)
        .other          triton__0d1d2d3d4d5d6de7de,@"STO_CUDA_ENTRY STV_DEFAULT"
triton__0d1d2d3d4d5d6de7de:
.text.triton__0d1d2d3d4d5d6de7de:
[----:B------:R-:W-:-:S02]  /*0000*/  IMAD.MOV.U32 R1, RZ, RZ, c[0x0][0x28] ;  /* 0x00000a00ff017624 */ /* 0x000fc400078e00ff */
[----:B------:R-:W0:Y:S01]  /*0010*/  S2R R30, SR_TID.X ;  /* 0x00000000001e7919 */ /* 0x000e220000002100 */
[----:B------:R-:W-:Y:S01]  /*0020*/  CS2R R16, SRZ ;  /* 0x0000000000107805 */ /* 0x000fe2000001ff00 */
[----:B------:R-:W-:Y:S01]  /*0030*/  CS2R R18, SRZ ;  /* 0x0000000000127805 */ /* 0x000fe2000001ff00 */
[----:B------:R-:W-:Y:S01]  /*0040*/  ULDC.64 UR4, c[0x0][0x118] ;  /* 0x0000460000047ab9 */ /* 0x000fe20000000a00 */
[----:B------:R-:W1:Y:S01]  /*0050*/  S2R R29, SR_CTAID.Y ;  /* 0x00000000001d7919 */ /* 0x000e620000002600 */
[----:B------:R-:W-:Y:S01]  /*0060*/  CS2R R20, SRZ ;  /* 0x0000000000147805 */ /* 0x000fe2000001ff00 */
[----:B------:R-:W-:Y:S02]  /*0070*/  CS2R R22, SRZ ;  /* 0x0000000000167805 */ /* 0x000fe4000001ff00 */
[----:B------:R-:W2:Y:S01]  /*0080*/  S2R R40, SR_CTAID.X ;  /* 0x0000000000287919 */ /* 0x000ea20000002500 */
[----:B0-----:R-:W-:Y:S01]  /*0090*/  SHF.R.U32.HI R8, RZ, 0x5, R30 ;  /* 0x00000005ff087819 */ /* 0x001fe2000001161e */
[----:B------:R-:W-:-:S02]  /*00a0*/  IMAD.SHL.U32 R9, R30, 0x8, RZ ;  /* 0x000000081e097824 */ /* 0x000fc400078e00ff */
[----:B-1----:R-:W-:Y:S01]  /*00b0*/  IMAD.SHL.U32 R37, R29, 0x10, RZ ;  /* 0x000000101d257824 */ /* 0x002fe200078e00ff */
[----:B------:R-:W-:Y:S02]  /*00c0*/  SGXT.U32 R8, R8, 0x3 ;  /* 0x000000030808781a */ /* 0x000fe40000000000 */
[----:B------:R-:W-:Y:S01]  /*00d0*/  LOP3.LUT R9, R9, 0xf8, RZ, 0xe2, !PT ;  /* 0x000000f809097812 */ /* 0x000fe200078ee2ff */
[----:B--2---:R-:W-:Y:S01]  /*00e0*/  IMAD.SHL.U32 R40, R40, 0x100, RZ ;  /* 0x0000010028287824 */ /* 0x004fe200078e00ff */
[----:B------:R-:W-:-:S03]  /*00f0*/  LOP3.LUT R7, R37, R8, RZ, 0xfc, !PT ;  /* 0x0000000825077212 */ /* 0x000fc600078efcff */
[----:B------:R-:W-:Y:S01]  /*0100*/  IMAD.IADD R10, R9, 0x1, R40 ;  /* 0x00000001090a7824 */ /* 0x000fe200078e0228 */
[----:B------:R-:W-:-:S04]  /*0110*/  SHF.R.S32.HI R0, RZ, 0x1f, R7 ;  /* 0x0000001fff007819 */ /* 0x000fc80000011407 */
[CC--:B------:R-:W-:Y:S02]  /*0120*/  LEA.HI R2, R0.reuse, R7.reuse, RZ, 0xa ;  /* 0x0000000700027211 */ /* 0x0c0fe400078f50ff */
[----:B------:R-:W-:Y:S02]  /*0130*/  LEA.HI R3, R0, R7, RZ, 0xc ;  /* 0x0000000700037211 */ /* 0x000fe400078f60ff */
[----:B------:R-:W-:Y:S02]  /*0140*/  SHF.R.S32.HI R4, RZ, 0xa, R2 ;  /* 0x0000000aff047819 */ /* 0x000fe40000011402 */
[C---:B------:R-:W-:Y:S01]  /*0150*/  LOP3.LUT R6, R3.reuse, 0xfff000, RZ, 0xc0, !PT ;  /* 0x00fff00003067812 */ /* 0x040fe200078ec0ff */
[----:B------:R-:W-:Y:S01]  /*0160*/  IMAD.SHL.U32 R5, R3, 0x80, RZ ;  /* 0x0000008003057824 */ /* 0x000fe200078e00ff */
[----:B------:R-:W-:Y:S02]  /*0170*/  LEA.HI R0, R4, R4, RZ, 0x2 ;  /* 0x0000000404007211 */ /* 0x000fe400078f10ff */
[----:B------:R-:W-:Y:S01]  /*0180*/  LOP3.LUT R2, R2, 0xfffc00, RZ, 0xc0, !PT ;  /* 0x00fffc0002027812 */ /* 0x000fe200078ec0ff */
[----:B------:R-:W-:Y:S01]  /*0190*/  IMAD.IADD R6, R7, 0x1, -R6 ;  /* 0x0000000107067824 */ /* 0x000fe200078e0a06 */
[----:B------:R-:W-:-:S02]  /*01a0*/  LOP3.LUT R3, R0, 0xfffffffc, RZ, 0xc0, !PT ;  /* 0xfffffffc00037812 */ /* 0x000fc400078ec0ff */
[----:B------:R-:W-:Y:S02]  /*01b0*/  LOP3.LUT R5, R5, 0xfff80000, RZ, 0xc0, !PT ;  /* 0xfff8000005057812 */ /* 0x000fe400078ec0ff */
[----:B------:R-:W-:Y:S01]  /*01c0*/  IADD3 R32, R10, -0x80, RZ ;  /* 0xffffff800a207810 */ /* 0x000fe20007ffe0ff */
[----:B------:R-:W-:Y:S02]  /*01d0*/  IMAD.IADD R4, R4, 0x1, -R3 ;  /* 0x0000000104047824 */ /* 0x000fe400078e0a03 */
[----:B------:R-:W-:Y:S02]  /*01e0*/  IMAD R11, R6, 0x100, R5 ;  /* 0x00000100060b7824 */ /* 0x000fe400078e0205 */
[----:B------:R-:W-:Y:S01]  /*01f0*/  IMAD.IADD R5, R7, 0x1, -R2 ;  /* 0x0000000107057824 */ /* 0x000fe200078e0a02 */
[----:B------:R-:W-:Y:S01]  /*0200*/  ISETP.GE.AND P0, PT, R4, 0x2, PT ;  /* 0x000000020400780c */ /* 0x000fe20003f06270 */
[----:B------:R-:W-:Y:S02]  /*0210*/  IMAD.MOV.U32 R3, RZ, RZ, 0x2 ;  /* 0x00000002ff037424 */ /* 0x000fe400078e00ff */
[----:B------:R-:W-:Y:S01]  /*0220*/  IMAD R38, R5, 0x100, R10 ;  /* 0x0000010005267824 */ /* 0x000fe200078e020a */
[----:B------:R-:W-:Y:S01]  /*0230*/  ISETP.GT.AND P2, PT, R10, 0x7f, !P0 ;  /* 0x0000007f0a00780c */ /* 0x000fe20004744270 */
[----:B------:R-:W-:-:S03]  /*0240*/  IMAD.IADD R34, R11, 0x1, R32 ;  /* 0x000000010b227824 */ /* 0x000fc600078e0220 */
[----:B------:R-:W-:Y:S01]  /*0250*/  ISETP.LT.AND P1, PT, R10, 0x100, P2 ;  /* 0x000001000a00780c */ /* 0x000fe20001721270 */
[----:B------:R-:W-:Y:S01]  /*0260*/  IMAD.WIDE R34, R34, R3, c[0x0][0x160] ;  /* 0x0000580022227625 */ /* 0x000fe200078e0203 */
[----:B------:R-:W-:Y:S02]  /*0270*/  IADD3 R42, R38, -0x80, RZ ;  /* 0xffffff80262a7810 */ /* 0x000fe40007ffe0ff */
[----:B------:R-:W-:-:S03]  /*0280*/  ISETP.LT.AND P4, PT, R10, 0x100, !P0 ;  /* 0x000001000a00780c */ /* 0x000fc60004781270 */
[----:B------:R-:W-:-:S06]  /*0290*/  IMAD.WIDE R42, R42, R3, c[0x0][0x170] ;  /* 0x00005c002a2a7625 */ /* 0x000fcc00078e0203 */
[----:B------:R0:W2:Y:S01]  /*02a0*/  @P1 LDG.E.EL.128 R16, [R34.64] ;  /* 0x0000000422101981 */ /* 0x0000a2000c2e1d00 */
[----:B------:R-:W-:Y:S01]  /*02b0*/  IMAD.IADD R0, R10, 0x1, R11 ;  /* 0x000000010a007824 */ /* 0x000fe200078e020b */
[----:B------:R-:W-:Y:S02]  /*02c0*/  CS2R R12, SRZ ;  /* 0x00000000000c7805 */ /* 0x000fe4000001ff00 */
[----:B------:R1:W3:Y:S01]  /*02d0*/  @P1 LDG.E.EL.128 R20, [R42.64] ;  /* 0x000000042a141981 */ /* 0x0002e2000c2e1d00 */
[----:B------:R-:W-:Y:S01]  /*02e0*/  CS2R R14, SRZ ;  /* 0x00000000000e7805 */ /* 0x000fe2000001ff00 */
[----:B------:R-:W-:Y:S01]  /*02f0*/  CS2R R24, SRZ ;  /* 0x0000000000187805 */ /* 0x000fe2000001ff00 */
[----:B------:R-:W-:Y:S01]  /*0300*/  CS2R R26, SRZ ;  /* 0x00000000001a7805 */ /* 0x000fe2000001ff00 */
[----:B0-----:R-:W-:-:S04]  /*0310*/  IMAD.WIDE R34, R0, R3, c[0x0][0x160] ;  /* 0x0000580000227625 */ /* 0x001fc800078e0203 */
[----:B-1----:R-:W-:Y:S01]  /*0320*/  IMAD.WIDE R42, R38, R3, c[0x0][0x168] ;  /* 0x00005a00262a7625 */ /* 0x002fe200078e0203 */
[----:B------:R0:W4:Y:S04]  /*0330*/  @P4 LDG.E.EL.128 R12, [R34.64] ;  /* 0x00000004220c4981 */ /* 0x000128000c2e1d00 */
[----:B------:R1:W5:Y:S01]  /*0340*/  @P4 LDG.E.EL.128 R24, [R42.64] ;  /* 0x000000042a184981 */ /* 0x000362000c2e1d00 */
[----:B------:R-:W-:-:S04]  /*0350*/  LOP3.LUT R5, R37, 0x8, R8, 0xfe, !PT ;  /* 0x0000000825057812 */ /* 0x000fc800078efe08 */
[----:B------:R-:W-:-:S04]  /*0360*/  SHF.R.S32.HI R0, RZ, 0x1f, R5 ;  /* 0x0000001fff007819 */ /* 0x000fc80000011405 */
[CC--:B------:R-:W-:Y:S02]  /*0370*/  LEA.HI R2, R0.reuse, R5.reuse, RZ, 0xc ;  /* 0x0000000500027211 */ /* 0x0c0fe400078f60ff */
[----:B------:R-:W-:Y:S02]  /*0380*/  LEA.HI R33, R0, R5, RZ, 0xa ;  /* 0x0000000500217211 */ /* 0x000fe400078f50ff */
[C---:B------:R-:W-:Y:S01]  /*0390*/  LOP3.LUT R0, R2.reuse, 0xfff000, RZ, 0xc0, !PT ;  /* 0x00fff00002007812 */ /* 0x040fe200078ec0ff */
[----:B------:R-:W-:Y:S01]  /*03a0*/  IMAD.SHL.U32 R2, R2, 0x80, RZ ;  /* 0x0000008002027824 */ /* 0x000fe200078e00ff */
[----:B------:R-:W-:-:S03]  /*03b0*/  SHF.R.S32.HI R6, RZ, 0xa, R33 ;  /* 0x0000000aff067819 */ /* 0x000fc60000011421 */
[----:B------:R-:W-:Y:S01]  /*03c0*/  IMAD.IADD R39, R5, 0x1, -R0 ;  /* 0x0000000105277824 */ /* 0x000fe200078e0a00 */
[----:B------:R-:W-:Y:S02]  /*03d0*/  LEA.HI R0, R6, R6, RZ, 0x2 ;  /* 0x0000000606007211 */ /* 0x000fe400078f10ff */
[----:B------:R-:W-:Y:S02]  /*03e0*/  LOP3.LUT R2, R2, 0xfff80000, RZ, 0xc0, !PT ;  /* 0xfff8000002027812 */ /* 0x000fe400078ec0ff */
[----:B------:R-:W-:-:S03]  /*03f0*/  LOP3.LUT R11, R0, 0xfffffffc, RZ, 0xc0, !PT ;  /* 0xfffffffc000b7812 */ /* 0x000fc600078ec0ff */
[----:B------:R-:W-:Y:S02]  /*0400*/  IMAD R39, R39, 0x100, R2 ;  /* 0x0000010027277824 */ /* 0x000fe400078e0202 */
[----:B------:R-:W-:Y:S02]  /*0410*/  IMAD.IADD R6, R6, 0x1, -R11 ;  /* 0x0000000106067824 */ /* 0x000fe400078e0a0b */
[----:B------:R-:W-:Y:S01]  /*0420*/  IMAD.IADD R32, R39, 0x1, R32 ;  /* 0x0000000127207824 */ /* 0x000fe200078e0220 */
[----:B--2---:R-:W-:Y:S02]  /*0430*/  SEL R41, R16, RZ, P1 ;  /* 0x000000ff10297207 */ /* 0x004fe40000800000 */
[----:B------:R-:W-:Y:S02]  /*0440*/  SEL R28, R18, RZ, P1 ;  /* 0x000000ff121c7207 */ /* 0x000fe40000800000 */
[----:B---3--:R-:W-:Y:S01]  /*0450*/  SEL R20, R20, RZ, P1 ;  /* 0x000000ff14147207 */ /* 0x008fe20000800000 */
[----:B------:R-:W-:Y:S01]  /*0460*/  IMAD.U32 R16, R41, 0x10000, RZ ;  /* 0x0001000029107824 */ /* 0x000fe200078e00ff */
[----:B0-----:R-:W-:Y:S01]  /*0470*/  SEL R34, R19, RZ, P1 ;  /* 0x000000ff13227207 */ /* 0x001fe20000800000 */
[----:B------:R-:W-:Y:S01]  /*0480*/  IMAD.U32 R11, R28, 0x10000, RZ ;  /* 0x000100001c0b7824 */ /* 0x000fe200078e00ff */
[----:B------:R-:W-:Y:S01]  /*0490*/  SEL R31, R17, RZ, P1 ;  /* 0x000000ff111f7207 */ /* 0x000fe20000800000 */
[----:B------:R-:W-:Y:S01]  /*04a0*/  IMAD.U32 R35, R20, 0x10000, RZ ;  /* 0x0001000014237824 */ /* 0x000fe200078e00ff */
[----:B------:R-:W-:-:S02]  /*04b0*/  LOP3.LUT R0, R16, 0x80000000, RZ, 0x3c, !PT ;  /* 0x8000000010007812 */ /* 0x000fc400078e3cff */
[----:B------:R-:W-:Y:S01]  /*04c0*/  SEL R36, R22, RZ, P1 ;  /* 0x000000ff16247207 */ /* 0x000fe20000800000 */
[----:B------:R-:W-:Y:S01]  /*04d0*/  IMAD.U32 R2, R31, 0x10000, RZ ;  /* 0x000100001f027824 */ /* 0x000fe200078e00ff */
[----:B-1----:R-:W-:Y:S01]  /*04e0*/  SEL R43, R23, RZ, P1 ;  /* 0x000000ff172b7207 */ /* 0x002fe20000800000 */
[----:B------:R-:W-:Y:S01]  /*04f0*/  FFMA R18, R0, R35, RZ ;  /* 0x0000002300127223 */ /* 0x000fe200000000ff */
[----:B----4-:R-:W-:Y:S01]  /*0500*/  SEL R12, R12, RZ, P4 ;  /* 0x000000ff0c0c7207 */ /* 0x010fe20002000000 */
[----:B------:R-:W-:Y:S01]  /*0510*/  IMAD.U32 R16, R36, 0x10000, RZ ;  /* 0x0001000024107824 */ /* 0x000fe200078e00ff */
[----:B------:R-:W-:Y:S01]  /*0520*/  PRMT R0, R41, 0x7632, R0 ;  /* 0x0000763229007816 */ /* 0x000fe20000000000 */
[----:B------:R-:W-:Y:S01]  /*0530*/  IMAD.U32 R47, R43, 0x10000, RZ ;  /* 0x000100002b2f7824 */ /* 0x000fe200078e00ff */
[----:B------:R-:W-:Y:S01]  /*0540*/  SEL R35, R21, RZ, P1 ;  /* 0x000000ff15237207 */ /* 0x000fe20000800000 */
[----:B------:R-:W-:Y:S01]  /*0550*/  IMAD.U32 R19, R12, 0x10000, RZ ;  /* 0x000100000c137824 */ /* 0x000fe200078e00ff */
[----:B------:R-:W-:Y:S01]  /*0560*/  PRMT R12, R20, 0x7632, R12 ;  /* 0x00007632140c7816 */ /* 0x000fe2000000000c */
[----:B------:R-:W-:Y:S01]  /*0570*/  IMAD.U32 R0, R0, 0x10000, RZ ;  /* 0x0001000000007824 */ /* 0x000fe200078e00ff */
[----:B------:R-:W-:Y:S01]  /*0580*/  ISETP.GE.AND P1, PT, R6, 0x2, PT ;  /* 0x000000020600780c */ /* 0x000fe20003f26270 */
[----:B------:R-:W-:Y:S01]  /*0590*/  IMAD.U32 R41, R35, 0x10000, RZ ;  /* 0x0001000023297824 */ /* 0x000fe200078e00ff */
[----:B-----5:R-:W-:Y:S01]  /*05a0*/  SEL R24, R24, RZ, P4 ;  /* 0x000000ff18187207 */ /* 0x020fe20002000000 */
[----:B------:R-:W-:Y:S01]  /*05b0*/  IMAD.U32 R17, R12, 0x10000, RZ ;  /* 0x000100000c117824 */ /* 0x000fe200078e00ff */
[----:B------:R-:W-:Y:S01]  /*05c0*/  LOP3.LUT R0, R0, 0x80000000, RZ, 0x3c, !PT ;  /* 0x8000000000007812 */ /* 0x000fe200078e3cff */
[----:B------:R-:W-:Y:S01]  /*05d0*/  CS2R R20, SRZ ;  /* 0x0000000000147805 */ /* 0x000fe2000001ff00 */
[----:B------:R-:W-:Y:S01]  /*05e0*/  ISETP.GT.AND P3, PT, R10, 0x7f, !P1 ;  /* 0x0000007f0a00780c */ /* 0x000fe20004f64270 */
[----:B------:R-:W-:Y:S01]  /*05f0*/  IMAD.U32 R42, R24, 0x10000, RZ ;  /* 0x00010000182a7824 */ /* 0x000fe200078e00ff */
[----:B------:R-:W-:Y:S01]  /*0600*/  LOP3.LUT R2, R2, 0x80000000, RZ, 0x3c, !PT ;  /* 0x8000000002027812 */ /* 0x000fe200078e3cff */
[----:B------:R-:W-:Y:S01]  /*0610*/  FFMA R48, R0, R17, RZ ;  /* 0x0000001100307223 */ /* 0x000fe200000000ff */
[----:B------:R-:W-:Y:S01]  /*0620*/  LOP3.LUT R0, R33, 0xfffc00, RZ, 0xc0, !PT ;  /* 0x00fffc0021007812 */ /* 0x000fe200078ec0ff */
[----:B------:R-:W-:Y:S01]  /*0630*/  IMAD.WIDE R32, R32, R3, c[0x0][0x160] ;  /* 0x0000580020207625 */ /* 0x000fe200078e0203 */
[----:B------:R-:W-:Y:S01]  /*0640*/  ISETP.LT.AND P5, PT, R10, 0x100, P3 ;  /* 0x000001000a00780c */ /* 0x000fe20001fa1270 */
[----:B------:R-:W-:Y:S01]  /*0650*/  FFMA R41, R2, R41, RZ ;  /* 0x0000002902297223 */ /* 0x000fe200000000ff */
[----:B------:R-:W-:Y:S01]  /*0660*/  LOP3.LUT R11, R11, 0x80000000, RZ, 0x3c, !PT ;  /* 0x800000000b0b7812 */ /* 0x000fe200078e3cff */
[----:B------:R-:W-:Y:S01]  /*0670*/  IMAD.IADD R23, R5, 0x1, -R0 ;  /* 0x0000000105177824 */ /* 0x000fe200078e0a00 */
[----:B------:R-:W-:Y:S01]  /*0680*/  FSEL R18, R18, RZ, P2 ;  /* 0x000000ff12127208 */ /* 0x000fe20001000000 */
[----:B------:R-:W-:-:S02]  /*0690*/  IMAD.U32 R0, R34, 0x10000, RZ ;  /* 0x0001000022007824 */ /* 0x000fc400078e00ff */
[----:B------:R-:W-:Y:S01]  /*06a0*/  IMAD R2, R23, 0x100, R10 ;  /* 0x0000010017027824 */ /* 0x000fe200078e020a */
[----:B------:R-:W-:Y:S01]  /*06b0*/  FFMA R11, R11, R16, RZ ;  /* 0x000000100b0b7223 */ /* 0x000fe200000000ff */
[----:B------:R-:W-:Y:S01]  /*06c0*/  FFMA R42, R19, R42, R18 ;  /* 0x0000002a132a7223 */ /* 0x000fe20000000012 */
[----:B------:R-:W-:Y:S01]  /*06d0*/  CS2R R16, SRZ ;  /* 0x0000000000107805 */ /* 0x000fe2000001ff00 */
[----:B------:R-:W-:Y:S01]  /*06e0*/  CS2R R18, SRZ ;  /* 0x0000000000127805 */ /* 0x000fe2000001ff00 */
[----:B------:R-:W-:Y:S01]  /*06f0*/  IADD3 R44, R2, -0x80, RZ ;  /* 0xffffff80022c7810 */ /* 0x000fe20007ffe0ff */
[----:B------:R-:W-:Y:S01]  /*0700*/  CS2R R22, SRZ ;  /* 0x0000000000167805 */ /* 0x000fe2000001ff00 */
[----:B------:R-:W-:-:S03]  /*0710*/  LOP3.LUT R0, R0, 0x80000000, RZ, 0x3c, !PT ;  /* 0x8000000000007812 */ /* 0x000fc600078e3cff */
[----:B------:R0:W2:Y:S01]  /*0720*/  @P5 LDG.E.EL.128 R16, [R32.64] ;  /* 0x0000000420105981 */ /* 0x0000a2000c2e1d00 */
[----:B------:R-:W-:Y:S01]  /*0730*/  IMAD.WIDE R44, R44, R3, c[0x0][0x170] ;  /* 0x00005c002c2c7625 */ /* 0x000fe200078e0203 */
[----:B------:R-:W-:Y:S01]  /*0740*/  FFMA R0, R0, R47, RZ ;  /* 0x0000002f00007223 */ /* 0x000fe200000000ff */
[----:B------:R-:W-:-:S03]  /*0750*/  SEL R46, R13, RZ, P4 ;  /* 0x000000ff0d2e7207 */ /* 0x000fc60002000000 */
[----:B------:R1:W3:Y:S01]  /*0760*/  @P5 LDG.E.EL.128 R20, [R44.64] ;  /* 0x000000042c145981 */ /* 0x0002e2000c2e1d00 */
[----:B------:R-:W-:Y:S02]  /*0770*/  SEL R47, R14, RZ, P4 ;  /* 0x000000ff0e2f7207 */ /* 0x000fe40002000000 */
[----:B------:R-:W-:Y:S02]  /*0780*/  SEL R51, R25, RZ, P4 ;  /* 0x000000ff19337207 */ /* 0x000fe40002000000 */
[----:B------:R-:W-:Y:S02]  /*0790*/  SEL R52, R26, RZ, P4 ;  /* 0x000000ff1a347207 */ /* 0x000fe40002000000 */
[----:B------:R-:W-:Y:S02]  /*07a0*/  PRMT R12, R12, 0x7632, R12 ;  /* 0x000076320c0c7816 */ /* 0x000fe4000000000c */
[----:B------:R-:W-:Y:S02]  /*07b0*/  PRMT R24, R24, 0x7632, R24 ;  /* 0x0000763218187816 */ /* 0x000fe40000000018 */
[----:B------:R-:W-:-:S02]  /*07c0*/  SEL R53, R15, RZ, P4 ;  /* 0x000000ff0f357207 */ /* 0x000fc40002000000 */
[----:B------:R-:W-:Y:S02]  /*07d0*/  SEL R54, R27, RZ, P4 ;  /* 0x000000ff1b367207 */ /* 0x000fe40002000000 */
[----:B------:R-:W-:Y:S02]  /*07e0*/  FSEL R50, R41, RZ, P2 ;  /* 0x000000ff29327208 */ /* 0x000fe40001000000 */
[----:B------:R-:W-:Y:S01]  /*07f0*/  ISETP.LT.AND P4, PT, R10, 0x100, !P1 ;  /* 0x000001000a00780c */ /* 0x000fe20004f81270 */
[----:B------:R-:W-:Y:S01]  /*0800*/  IMAD.U32 R13, R46, 0x10000, RZ ;  /* 0x000100002e0d7824 */ /* 0x000fe200078e00ff */
[----:B------:R-:W-:Y:S01]  /*0810*/  FSEL R11, R11, RZ, P2 ;  /* 0x000000ff0b0b7208 */ /* 0x000fe20001000000 */
[----:B------:R-:W-:Y:S01]  /*0820*/  IMAD.U32 R14, R47, 0x10000, RZ ;  /* 0x000100002f0e7824 */ /* 0x000fe200078e00ff */
[----:B------:R-:W-:Y:S01]  /*0830*/  FSEL R41, R48, RZ, P2 ;  /* 0x000000ff30297208 */ /* 0x000fe20001000000 */
[----:B------:R-:W-:Y:S02]  /*0840*/  IMAD.U32 R25, R51, 0x10000, RZ ;  /* 0x0001000033197824 */ /* 0x000fe400078e00ff */
[----:B------:R-:W-:-:S02]  /*0850*/  IMAD.U32 R49, R52, 0x10000, RZ ;  /* 0x0001000034317824 */ /* 0x000fc400078e00ff */
[----:B------:R-:W-:Y:S02]  /*0860*/  IMAD.U32 R12, R12, 0x10000, RZ ;  /* 0x000100000c0c7824 */ /* 0x000fe400078e00ff */
[----:B------:R-:W-:Y:S02]  /*0870*/  IMAD.U32 R24, R24, 0x10000, RZ ;  /* 0x0001000018187824 */ /* 0x000fe400078e00ff */
[----:B-1----:R-:W-:Y:S01]  /*0880*/  IMAD.IADD R44, R10, 0x1, R39 ;  /* 0x000000010a2c7824 */ /* 0x002fe200078e0227 */
[----:B------:R-:W-:Y:S01]  /*0890*/  FFMA R50, R13, R25, R50 ;  /* 0x000000190d327223 */ /* 0x000fe20000000032 */
[----:B------:R-:W-:Y:S01]  /*08a0*/  FFMA R49, R14, R49, R11 ;  /* 0x000000310e317223 */ /* 0x000fe2000000000b */
[----:B------:R-:W-:Y:S01]  /*08b0*/  FFMA R41, R12, R24, R41 ;  /* 0x000000180c297223 */ /* 0x000fe20000000029 */
[----:B------:R-:W-:Y:S01]  /*08c0*/  CS2R R26, SRZ ;  /* 0x00000000001a7805 */ /* 0x000fe2000001ff00 */
[----:B------:R-:W-:Y:S01]  /*08d0*/  CS2R R24, SRZ ;  /* 0x0000000000187805 */ /* 0x000fe2000001ff00 */
[----:B------:R-:W-:Y:S01]  /*08e0*/  CS2R R12, SRZ ;  /* 0x00000000000c7805 */ /* 0x000fe2000001ff00 */
[----:B------:R-:W-:Y:S01]  /*08f0*/  CS2R R14, SRZ ;  /* 0x00000000000e7805 */ /* 0x000fe2000001ff00 */
[----:B------:R-:W-:-:S04]  /*0900*/  IMAD.WIDE R44, R44, R3, c[0x0][0x160] ;  /* 0x000058002c2c7625 */ /* 0x000fc800078e0203 */
[----:B0-----:R-:W-:Y:S01]  /*0910*/  IMAD.WIDE R32, R2, R3, c[0x0][0x168] ;  /* 0x00005a0002207625 */ /* 0x001fe200078e0203 */
[----:B------:R0:W4:Y:S04]  /*0920*/  @P4 LDG.E.EL.128 R24, [R44.64] ;  /* 0x000000042c184981 */ /* 0x000128000c2e1d00 */
[----:B------:R1:W5:Y:S01]  /*0930*/  @P4 LDG.E.EL.128 R12, [R32.64] ;  /* 0x00000004200c4981 */ /* 0x000362000c2e1d00 */
[----:B------:R-:W-:Y:S01]  /*0940*/  FSEL R0, R0, RZ, P2 ;  /* 0x000000ff00007208 */ /* 0x000fe20001000000 */
[----:B------:R-:W-:Y:S01]  /*0950*/  IMAD.U32 R11, R53, 0x10000, RZ ;  /* 0x00010000350b7824 */ /* 0x000fe200078e00ff */
[----:B------:R-:W-:Y:S01]  /*0960*/  PRMT R31, R31, 0x7632, R31 ;  /* 0x000076321f1f7816 */ /* 0x000fe2000000001f */
[----:B------:R-:W-:Y:S01]  /*0970*/  IMAD.U32 R48, R54, 0x10000, RZ ;  /* 0x0001000036307824 */ /* 0x000fe200078e00ff */
[----:B------:R-:W-:-:S03]  /*0980*/  PRMT R28, R28, 0x7632, R28 ;  /* 0x000076321c1c7816 */ /* 0x000fc6000000001c */
[----:B------:R-:W-:Y:S01]  /*0990*/  FFMA R48, R11, R48, R0 ;  /* 0x000000300b307223 */ /* 0x000fe20000000000 */
[----:B------:R-:W-:Y:S01]  /*09a0*/  IMAD.U32 R0, R31, 0x10000, RZ ;  /* 0x000100001f007824 */ /* 0x000fe200078e00ff */
[----:B------:R-:W-:Y:S01]  /*09b0*/  PRMT R35, R35, 0x7632, R35 ;  /* 0x0000763223237816 */ /* 0x000fe20000000023 */
[----:B------:R-:W-:Y:S01]  /*09c0*/  IMAD.U32 R11, R28, 0x10000, RZ ;  /* 0x000100001c0b7824 */ /* 0x000fe200078e00ff */
[----:B------:R-:W-:Y:S02]  /*09d0*/  PRMT R36, R36, 0x7632, R36 ;  /* 0x0000763224247816 */ /* 0x000fe40000000024 */
[----:B------:R-:W-:Y:S01]  /*09e0*/  LOP3.LUT R0, R0, 0x80000000, RZ, 0x3c, !PT ;  /* 0x8000000000007812 */ /* 0x000fe200078e3cff */
[----:B------:R-:W-:Y:S01]  /*09f0*/  IMAD.U32 R35, R35, 0x10000, RZ ;  /* 0x0001000023237824 */ /* 0x000fe200078e00ff */
[----:B------:R-:W-:Y:S01]  /*0a00*/  LOP3.LUT R11, R11, 0x80000000, RZ, 0x3c, !PT ;  /* 0x800000000b0b7812 */ /* 0x000fe200078e3cff */
[----:B------:R-:W-:Y:S01]  /*0a10*/  IMAD.U32 R36, R36, 0x10000, RZ ;  /* 0x0001000024247824 */ /* 0x000fe200078e00ff */
[----:B------:R-:W-:Y:S01]  /*0a20*/  PRMT R46, R46, 0x7632, R46 ;  /* 0x000076322e2e7816 */ /* 0x000fe2000000002e */
[----:B------:R-:W-:Y:S01]  /*0a30*/  FFMA R0, R0, R35, RZ ;  /* 0x0000002300007223 */ /* 0x000fe200000000ff */
[----:B------:R-:W-:Y:S01]  /*0a40*/  PRMT R51, R51, 0x7632, R51 ;  /* 0x0000763233337816 */ /* 0x000fe20000000033 */
[----:B------:R-:W-:Y:S01]  /*0a50*/  FFMA R11, R11, R36, RZ ;  /* 0x000000240b0b7223 */ /* 0x000fe200000000ff */
[----:B------:R-:W-:Y:S01]  /*0a60*/  PRMT R47, R47, 0x7632, R47 ;  /* 0x000076322f2f7816 */ /* 0x000fe2000000002f */
[----:B------:R-:W-:Y:S01]  /*0a70*/  IMAD.U32 R31, R46, 0x10000, RZ ;  /* 0x000100002e1f7824 */ /* 0x000fe200078e00ff */
[----:B------:R-:W-:Y:S01]  /*0a80*/  FSEL R0, R0, RZ, P2 ;  /* 0x000000ff00007208 */ /* 0x000fe20001000000 */
[----:B------:R-:W-:Y:S01]  /*0a90*/  IMAD.U32 R51, R51, 0x10000, RZ ;  /* 0x0001000033337824 */ /* 0x000fe200078e00ff */
[----:B------:R-:W-:-:S02]  /*0aa0*/  PRMT R52, R52, 0x7632, R52 ;  /* 0x0000763234347816 */ /* 0x000fc40000000034 */
[----:B------:R-:W-:Y:S01]  /*0ab0*/  PRMT R34, R34, 0x7632, R34 ;  /* 0x0000763222227816 */ /* 0x000fe20000000022 */
[----:B------:R-:W-:Y:S01]  /*0ac0*/  FFMA R0, R31, R51, R0 ;  /* 0x000000331f007223 */ /* 0x000fe20000000000 */
[----:B------:R-:W-:Y:S01]  /*0ad0*/  FSEL R11, R11, RZ, P2 ;  /* 0x000000ff0b0b7208 */ /* 0x000fe20001000000 */
[----:B-1----:R-:W-:Y:S02]  /*0ae0*/  IMAD.U32 R32, R47, 0x10000, RZ ;  /* 0x000100002f207824 */ /* 0x002fe400078e00ff */
[----:B------:R-:W-:Y:S01]  /*0af0*/  IMAD.U32 R52, R52, 0x10000, RZ ;  /* 0x0001000034347824 */ /* 0x000fe200078e00ff */
[----:B------:R-:W-:Y:S01]  /*0b00*/  PRMT R43, R43, 0x7632, R43 ;  /* 0x000076322b2b7816 */ /* 0x000fe2000000002b */
[----:B------:R-:W-:Y:S02]  /*0b10*/  IMAD.U32 R28, R34, 0x10000, RZ ;  /* 0x00010000221c7824 */ /* 0x000fe400078e00ff */
[----:B------:R-:W-:Y:S02]  /*0b20*/  FFMA R11, R32, R52, R11 ;  /* 0x00000034200b7223 */ /* 0x000fe4000000000b */
[----:B------:R-:W-:Y:S01]  /*0b30*/  IMAD.U32 R43, R43, 0x10000, RZ ;  /* 0x000100002b2b7824 */ /* 0x000fe200078e00ff */
[----:B------:R-:W-:-:S05]  /*0b40*/  LOP3.LUT R28, R28, 0x80000000, RZ, 0x3c, !PT ;  /* 0x800000001c1c7812 */ /* 0x000fca00078e3cff */
[----:B------:R-:W-:Y:S01]  /*0b50*/  FFMA R28, R28, R43, RZ ;  /* 0x0000002b1c1c7223 */ /* 0x000fe200000000ff */
[----:B------:R-:W-:Y:S02]  /*0b60*/  PRMT R53, R53, 0x7632, R53 ;  /* 0x0000763235357816 */ /* 0x000fe40000000035 */
[----:B------:R-:W-:Y:S02]  /*0b70*/  PRMT R54, R54, 0x7632, R54 ;  /* 0x0000763236367816 */ /* 0x000fe40000000036 */
[----:B------:R-:W-:Y:S01]  /*0b80*/  FSEL R28, R28, RZ, P2 ;  /* 0x000000ff1c1c7208 */ /* 0x000fe20001000000 */
[----:B------:R-:W-:Y:S02]  /*0b90*/  IMAD.U32 R53, R53, 0x10000, RZ ;  /* 0x0001000035357824 */ /* 0x000fe400078e00ff */
[----:B------:R-:W-:-:S04]  /*0ba0*/  IMAD.U32 R54, R54, 0x10000, RZ ;  /* 0x0001000036367824 */ /* 0x000fc800078e00ff */
[----:B------:R-:W-:Y:S01]  /*0bb0*/  FFMA R28, R53, R54, R28 ;  /* 0x00000036351c7223 */ /* 0x000fe2000000001c */
[C---:B------:R-:W-:Y:S02]  /*0bc0*/  IADD3 R56, R10.reuse, 0x80, RZ ;  /* 0x000000800a387810 */ /* 0x040fe40007ffe0ff */
[----:B------:R-:W-:Y:S02]  /*0bd0*/  ISETP.LT.AND P2, PT, R10, 0x80, !P0 ;  /* 0x000000800a00780c */ /* 0x000fe40004741270 */
[----:B--2---:R-:W-:-:S05]  /*0be0*/  SEL R31, R16, RZ, P5 ;  /* 0x000000ff101f7207 */ /* 0x004fca0002800000 */
[----:B------:R-:W-:Y:S01]  /*0bf0*/  IMAD.U32 R16, R31, 0x10000, RZ ;  /* 0x000100001f107824 */ /* 0x000fe200078e00ff */
[----:B---3--:R-:W-:Y:S02]  /*0c00*/  SEL R32, R20, RZ, P5 ;  /* 0x000000ff14207207 */ /* 0x008fe40002800000 */
[----:B------:R-:W-:Y:S02]  /*0c10*/  SEL R17, R17, RZ, P5 ;  /* 0x000000ff11117207 */ /* 0x000fe40002800000 */
[----:B------:R-:W-:Y:S01]  /*0c20*/  LOP3.LUT R16, R16, 0x80000000, RZ, 0x3c, !PT ;  /* 0x8000000010107812 */ /* 0x000fe200078e3cff */
[----:B------:R-:W-:Y:S01]  /*0c30*/  IMAD.U32 R33, R32, 0x10000, RZ ;  /* 0x0001000020217824 */ /* 0x000fe200078e00ff */
[----:B------:R-:W-:Y:S02]  /*0c40*/  SEL R43, R18, RZ, P5 ;  /* 0x000000ff122b7207 */ /* 0x000fe40002800000 */
[----:B------:R-:W-:Y:S01]  /*0c50*/  SEL R18, R21, RZ, P5 ;  /* 0x000000ff15127207 */ /* 0x000fe20002800000 */
[----:B------:R-:W-:Y:S01]  /*0c60*/  FFMA R21, R16, R33, RZ ;  /* 0x0000002110157223 */ /* 0x000fe200000000ff */
[----:B------:R-:W-:-:S02]  /*0c70*/  PRMT R31, R31, 0x7632, R31 ;  /* 0x000076321f1f7816 */ /* 0x000fc4000000001f */
[C---:B------:R-:W-:Y:S01]  /*0c80*/  PRMT R16, R17.reuse, 0x7632, R16 ;  /* 0x0000763211107816 */ /* 0x040fe20000000010 */
[----:B------:R-:W-:Y:S01]  /*0c90*/  IMAD.U32 R17, R17, 0x10000, RZ ;  /* 0x0001000011117824 */ /* 0x000fe200078e00ff */
[----:B0-----:R-:W-:Y:S01]  /*0ca0*/  SEL R44, R19, RZ, P5 ;  /* 0x000000ff132c7207 */ /* 0x001fe20002800000 */
[----:B------:R-:W-:Y:S01]  /*0cb0*/  IMAD.U32 R19, R43, 0x10000, RZ ;  /* 0x000100002b137824 */ /* 0x000fe200078e00ff */
[----:B------:R-:W-:Y:S01]  /*0cc0*/  PRMT R32, R32, 0x7632, R32 ;  /* 0x0000763220207816 */ /* 0x000fe20000000020 */
[----:B------:R-:W-:Y:S01]  /*0cd0*/  IMAD.U32 R31, R31, 0x10000, RZ ;  /* 0x000100001f1f7824 */ /* 0x000fe200078e00ff */
[----:B------:R-:W-:Y:S01]  /*0ce0*/  SEL R45, R22, RZ, P5 ;  /* 0x000000ff162d7207 */ /* 0x000fe20002800000 */
[C---:B------:R-:W-:Y:S01]  /*0cf0*/  IMAD.U32 R34, R18.reuse, 0x10000, RZ ;  /* 0x0001000012227824 */ /* 0x040fe200078e00ff */
[----:B------:R-:W-:Y:S01]  /*0d00*/  PRMT R22, R18, 0x7632, R22 ;  /* 0x0000763212167816 */ /* 0x000fe20000000016 */
[----:B------:R-:W-:Y:S01]  /*0d10*/  IMAD.U32 R18, R16, 0x10000, RZ ;  /* 0x0001000010127824 */ /* 0x000fe200078e00ff */
[----:B------:R-:W-:-:S02]  /*0d20*/  LOP3.LUT R17, R17, 0x80000000, RZ, 0x3c, !PT ;  /* 0x8000000011117812 */ /* 0x000fc400078e3cff */
[----:B------:R-:W-:Y:S01]  /*0d30*/  SEL R46, R23, RZ, P5 ;  /* 0x000000ff172e7207 */ /* 0x000fe20002800000 */
[----:B------:R-:W-:Y:S01]  /*0d40*/  IMAD.U32 R23, R32, 0x10000, RZ ;  /* 0x0001000020177824 */ /* 0x000fe200078e00ff */
[----:B------:R-:W-:Y:S01]  /*0d50*/  LOP3.LUT R19, R19, 0x80000000, RZ, 0x3c, !PT ;  /* 0x8000000013137812 */ /* 0x000fe200078e3cff */
[----:B------:R-:W-:Y:S01]  /*0d60*/  IMAD.U32 R36, R45, 0x10000, RZ ;  /* 0x000100002d247824 */ /* 0x000fe200078e00ff */
[----:B------:R-:W-:Y:S01]  /*0d70*/  SHF.R.S32.HI R32, RZ, 0x1f, R7 ;  /* 0x0000001fff207819 */ /* 0x000fe20000011407 */
[----:B------:R-:W-:Y:S01]  /*0d80*/  IMAD.U32 R20, R44, 0x10000, RZ ;  /* 0x000100002c147824 */ /* 0x000fe200078e00ff */
[----:B------:R-:W-:Y:S01]  /*0d90*/  LOP3.LUT R16, R31, 0x80000000, RZ, 0x3c, !PT ;  /* 0x800000001f107812 */ /* 0x000fe200078e3cff */
[----:B------:R-:W-:Y:S01]  /*0da0*/  FFMA R34, R17, R34, RZ ;  /* 0x0000002211227223 */ /* 0x000fe200000000ff */
[----:B------:R-:W-:Y:S01]  /*0db0*/  LOP3.LUT R18, R18, 0x80000000, RZ, 0x3c, !PT ;  /* 0x8000000012127812 */ /* 0x000fe200078e3cff */
[----:B------:R-:W-:Y:S01]  /*0dc0*/  IMAD.U32 R33, R22, 0x10000, RZ ;  /* 0x0001000016217824 */ /* 0x000fe200078e00ff */
[----:B------:R-:W-:Y:S01]  /*0dd0*/  FFMA R19, R19, R36, RZ ;  /* 0x0000002413137223 */ /* 0x000fe200000000ff */
[----:B------:R-:W-:-:S02]  /*0de0*/  FSEL R21, R21, RZ, P3 ;  /* 0x000000ff15157208 */ /* 0x000fc40001800000 */
[----:B------:R-:W-:Y:S02]  /*0df0*/  LEA.HI R32, R32, R7, RZ, 0xc ;  /* 0x0000000720207211 */ /* 0x000fe400078f60ff */
[----:B----4-:R-:W-:Y:S02]  /*0e00*/  SEL R24, R24, RZ, P4 ;  /* 0x000000ff18187207 */ /* 0x010fe40002000000 */
[----:B-----5:R-:W-:Y:S02]  /*0e10*/  SEL R12, R12, RZ, P4 ;  /* 0x000000ff0c0c7207 */ /* 0x020fe40002000000 */
[----:B------:R-:W-:Y:S02]  /*0e20*/  SEL R17, R25, RZ, P4 ;  /* 0x000000ff19117207 */ /* 0x000fe40002000000 */
[----:B------:R-:W-:Y:S01]  /*0e30*/  SEL R13, R13, RZ, P4 ;  /* 0x000000ff0d0d7207 */ /* 0x000fe20002000000 */
[----:B------:R-:W-:Y:S01]  /*0e40*/  IMAD.U32 R36, R24, 0x10000, RZ ;  /* 0x0001000018247824 */ /* 0x000fe200078e00ff */
[----:B------:R-:W-:Y:S01]  /*0e50*/  LOP3.LUT R20, R20, 0x80000000, RZ, 0x3c, !PT ;  /* 0x8000000014147812 */ /* 0x000fe200078e3cff */
[----:B------:R-:W-:Y:S01]  /*0e60*/  IMAD.U32 R22, R12, 0x10000, RZ ;  /* 0x000100000c167824 */ /* 0x000fe200078e00ff */
[----:B------:R-:W-:Y:S01]  /*0e70*/  FFMA R16, R16, R23, RZ ;  /* 0x0000001710107223 */ /* 0x000fe200000000ff */
[----:B------:R-:W-:Y:S01]  /*0e80*/  IMAD.U32 R35, R46, 0x10000, RZ ;  /* 0x000100002e237824 */ /* 0x000fe200078e00ff */
[----:B------:R-:W-:Y:S01]  /*0e90*/  PRMT R24, R24, 0x7632, R24 ;  /* 0x0000763218187816 */ /* 0x000fe20000000018 */
[----:B------:R-:W-:Y:S01]  /*0ea0*/  FFMA R18, R18, R33, RZ ;  /* 0x0000002112127223 */ /* 0x000fe200000000ff */
[----:B------:R-:W-:Y:S01]  /*0eb0*/  PRMT R12, R12, 0x7632, R12 ;  /* 0x000076320c0c7816 */ /* 0x000fe2000000000c */
[----:B------:R-:W-:Y:S01]  /*0ec0*/  IMAD.U32 R23, R17, 0x10000, RZ ;  /* 0x0001000011177824 */ /* 0x000fe200078e00ff */
[----:B------:R-:W-:Y:S01]  /*0ed0*/  FFMA R36, R36, R22, R21 ;  /* 0x0000001624247223 */ /* 0x000fe20000000015 */
[----:B------:R-:W-:Y:S01]  /*0ee0*/  IMAD.U32 R31, R13, 0x10000, RZ ;  /* 0x000100000d1f7824 */ /* 0x000fe200078e00ff */
[----:B------:R-:W-:Y:S01]  /*0ef0*/  PRMT R17, R17, 0x7632, R17 ;  /* 0x0000763211117816 */ /* 0x000fe20000000011 */
[----:B------:R-:W-:Y:S01]  /*0f00*/  IMAD.SHL.U32 R47, R32, 0x80, RZ ;  /* 0x00000080202f7824 */ /* 0x000fe200078e00ff */
[----:B------:R-:W-:Y:S01]  /*0f10*/  PRMT R13, R13, 0x7632, R13 ;  /* 0x000076320d0d7816 */ /* 0x000fe2000000000d */
[----:B------:R-:W-:Y:S01]  /*0f20*/  FFMA R20, R20, R35, RZ ;  /* 0x0000002314147223 */ /* 0x000fe200000000ff */
[----:B------:R-:W-:Y:S01]  /*0f30*/  LOP3.LUT R22, R32, 0xfff000, RZ, 0xc0, !PT ;  /* 0x00fff00020167812 */ /* 0x000fe200078ec0ff */
[----:B------:R-:W-:Y:S01]  /*0f40*/  IMAD.U32 R35, R24, 0x10000, RZ ;  /* 0x0001000018237824 */ /* 0x000fe200078e00ff */
[----:B------:R-:W-:Y:S01]  /*0f50*/  FSEL R34, R34, RZ, P3 ;  /* 0x000000ff22227208 */ /* 0x000fe20001800000 */
[----:B------:R-:W-:Y:S01]  /*0f60*/  IMAD.U32 R12, R12, 0x10000, RZ ;  /* 0x000100000c0c7824 */ /* 0x000fe200078e00ff */
[----:B------:R-:W-:-:S02]  /*0f70*/  FSEL R16, R16, RZ, P3 ;  /* 0x000000ff10107208 */ /* 0x000fc40001800000 */
[----:B------:R-:W-:Y:S02]  /*0f80*/  SEL R27, R27, RZ, P4 ;  /* 0x000000ff1b1b7207 */ /* 0x000fe40002000000 */
[----:B------:R-:W-:Y:S01]  /*0f90*/  SEL R53, R15, RZ, P4 ;  /* 0x000000ff0f357207 */ /* 0x000fe20002000000 */
[----:B------:R-:W-:Y:S01]  /*0fa0*/  IMAD.U32 R17, R17, 0x10000, RZ ;  /* 0x0001000011117824 */ /* 0x000fe200078e00ff */
[----:B------:R-:W-:Y:S01]  /*0fb0*/  FSEL R18, R18, RZ, P3 ;  /* 0x000000ff12127208 */ /* 0x000fe20001800000 */
[----:B------:R-:W-:Y:S01]  /*0fc0*/  IMAD.U32 R13, R13, 0x10000, RZ ;  /* 0x000100000d0d7824 */ /* 0x000fe200078e00ff */
[----:B------:R-:W-:Y:S01]  /*0fd0*/  LOP3.LUT R47, R47, 0xfff80000, RZ, 0xc0, !PT ;  /* 0xfff800002f2f7812 */ /* 0x000fe200078ec0ff */
[----:B------:R-:W-:Y:S01]  /*0fe0*/  IMAD.IADD R22, R7, 0x1, -R22 ;  /* 0x0000000107167824 */ /* 0x000fe200078e0a16 */
[----:B------:R-:W-:Y:S01]  /*0ff0*/  SEL R26, R26, RZ, P4 ;  /* 0x000000ff1a1a7207 */ /* 0x000fe20002000000 */
[----:B------:R-:W-:Y:S01]  /*1000*/  FFMA R34, R23, R31, R34 ;  /* 0x0000001f17227223 */ /* 0x000fe20000000022 */
[----:B------:R-:W-:Y:S01]  /*1010*/  SEL R25, R14, RZ, P4 ;  /* 0x000000ff0e197207 */ /* 0x000fe20002000000 */
[----:B------:R-:W-:Y:S01]  /*1020*/  FFMA R35, R35, R12, R16 ;  /* 0x0000000c23237223 */ /* 0x000fe20000000010 */
[----:B------:R-:W-:Y:S01]  /*1030*/  FSEL R20, R20, RZ, P3 ;  /* 0x000000ff14147208 */ /* 0x000fe20001800000 */
[----:B------:R-:W-:Y:S01]  /*1040*/  IMAD.U32 R31, R27, 0x10000, RZ ;  /* 0x000100001b1f7824 */ /* 0x000fe200078e00ff */
[----:B------:R-:W-:Y:S01]  /*1050*/  FFMA R33, R17, R13, R18 ;  /* 0x0000000d11217223 */ /* 0x000fe20000000012 */
[----:B------:R-:W-:Y:S01]  /*1060*/  IMAD.U32 R12, R53, 0x10000, RZ ;  /* 0x00010000350c7824 */ /* 0x000fe200078e00ff */
[----:B------:R-:W-:Y:S01]  /*1070*/  FSEL R19, R19, RZ, P3 ;  /* 0x000000ff13137208 */ /* 0x000fe20001800000 */
[----:B------:R-:W-:-:S02]  /*1080*/  IMAD R13, R22, 0x100, R47 ;  /* 0x00000100160d7824 */ /* 0x000fc400078e022f */
[----:B------:R-:W-:Y:S01]  /*1090*/  IMAD.U32 R32, R26, 0x10000, RZ ;  /* 0x000100001a207824 */ /* 0x000fe200078e00ff */
[----:B------:R-:W-:Y:S01]  /*10a0*/  FFMA R31, R31, R12, R20 ;  /* 0x0000000c1f1f7223 */ /* 0x000fe20000000014 */
[----:B------:R-:W-:Y:S01]  /*10b0*/  IMAD.U32 R14, R25, 0x10000, RZ ;  /* 0x00010000190e7824 */ /* 0x000fe200078e00ff */
[----:B------:R-:W-:Y:S01]  /*10c0*/  IADD3 R20, R38, 0x80, RZ ;  /* 0x0000008026147810 */ /* 0x000fe20007ffe0ff */
[----:B------:R-:W-:Y:S01]  /*10d0*/  IMAD.IADD R22, R13, 0x1, R56 ;  /* 0x000000010d167824 */ /* 0x000fe200078e0238 */
[----:B------:R-:W-:Y:S01]  /*10e0*/  CS2R R16, SRZ ;  /* 0x0000000000107805 */ /* 0x000fe2000001ff00 */
[----:B------:R-:W-:Y:S01]  /*10f0*/  FFMA R32, R32, R14, R19 ;  /* 0x0000000e20207223 */ /* 0x000fe20000000013 */
[----:B------:R-:W-:Y:S01]  /*1100*/  CS2R R12, SRZ ;  /* 0x00000000000c7805 */ /* 0x000fe2000001ff00 */
[----:B------:R-:W-:Y:S01]  /*1110*/  CS2R R18, SRZ ;  /* 0x0000000000127805 */ /* 0x000fe2000001ff00 */
[----:B------:R-:W-:Y:S01]  /*1120*/  CS2R R14, SRZ ;  /* 0x00000000000e7805 */ /* 0x000fe2000001ff00 */
[----:B------:R-:W-:-:S04]  /*1130*/  IMAD.WIDE R22, R22, R3, c[0x0][0x160] ;  /* 0x0000580016167625 */ /* 0x000fc800078e0203 */
[----:B------:R-:W-:Y:S01]  /*1140*/  IMAD.WIDE R20, R20, R3, c[0x0][0x170] ;  /* 0x00005c0014147625 */ /* 0x000fe200078e0203 */
[----:B------:R0:W2:Y:S04]  /*1150*/  @P2 LDG.E.EL.128 R16, [R22.64] ;  /* 0x0000000416102981 */ /* 0x0000a8000c2e1d00 */
[----:B------:R1:W3:Y:S01]  /*1160*/  @P2 LDG.E.EL.128 R12, [R20.64] ;  /* 0x00000004140c2981 */ /* 0x0002e2000c2e1d00 */
[----:B------:R-:W-:-:S05]  /*1170*/  IMAD.SHL.U32 R58, R30, 0x4, RZ ;  /* 0x000000041e3a7824 */ /* 0x000fca00078e00ff */
[----:B------:R-:W-:-:S04]  /*1180*/  LOP3.LUT R58, R58, 0xc, RZ, 0xc0, !PT ;  /* 0x0000000c3a3a7812 */ /* 0x000fc800078ec0ff */
[----:B------:R-:W-:-:S04]  /*1190*/  LOP3.LUT R37, R37, R58, RZ, 0xfc, !PT ;  /* 0x0000003a25257212 */ /* 0x000fc800078efcff */
[----:B------:R-:W-:-:S04]  /*11a0*/  SHF.R.S32.HI R24, RZ, 0x1f, R37 ;  /* 0x0000001fff187819 */ /* 0x000fc80000011425 */
[----:B------:R-:W-:-:S04]  /*11b0*/  LEA.HI R24, R24, R37, RZ, 0xa ;  /* 0x0000002518187211 */ /* 0x000fc800078f50ff */
[----:B-1----:R-:W-:Y:S02]  /*11c0*/  SHF.R.S32.HI R20, RZ, 0xa, R24 ;  /* 0x0000000aff147819 */ /* 0x002fe40000011418 */
[----:B------:R-:W-:Y:S02]  /*11d0*/  SHF.R.U32.HI R30, RZ, 0x2, R30 ;  /* 0x00000002ff1e7819 */ /* 0x000fe4000001161e */
[----:B------:R-:W-:Y:S01]  /*11e0*/  LOP3.LUT R20, R20, 0x80000003, RZ, 0xc0, !PT ;  /* 0x8000000314147812 */ /* 0x000fe200078ec0ff */
[----:B------:R-:W-:Y:S01]  /*11f0*/  IMAD.SHL.U32 R21, R8, 0x8, RZ ;  /* 0x0000000808157824 */ /* 0x000fe200078e00ff */
[----:B------:R-:W-:Y:S02]  /*1200*/  SHF.R.S32.HI R29, RZ, 0x1b, R29 ;  /* 0x0000001bff1d7819 */ /* 0x000fe4000001141d */
[----:B------:R-:W-:Y:S02]  /*1210*/  ISETP.NE.AND P5, PT, R20, 0x2, PT ;  /* 0x000000021400780c */ /* 0x000fe40003fa5270 */
[----:B------:R-:W-:-:S02]  /*1220*/  SGXT.U32 R20, R30, 0x3 ;  /* 0x000000031e14781a */ /* 0x000fc40000000000 */
[----:B------:R-:W-:Y:S02]  /*1230*/  PRMT R43, R43, 0x7632, R43 ;  /* 0x000076322b2b7816 */ /* 0x000fe4000000002b */
[----:B0-----:R-:W-:Y:S02]  /*1240*/  SGXT R22, R29, 0x1 ;  /* 0x000000011d16781a */ /* 0x001fe40000000200 */
[----:B------:R-:W-:Y:S01]  /*1250*/  LOP3.LUT R23, R21, R20, RZ, 0xfc, !PT ;  /* 0x0000001415177212 */ /* 0x000fe200078efcff */
[----:B------:R-:W-:Y:S01]  /*1260*/  IMAD.U32 R21, R43, 0x10000, RZ ;  /* 0x000100002b157824 */ /* 0x000fe200078e00ff */
[----:B------:R-:W-:Y:S02]  /*1270*/  PRMT R45, R45, 0x7632, R45 ;  /* 0x000076322d2d7816 */ /* 0x000fe4000000002d */
[----:B------:R-:W-:Y:S02]  /*1280*/  LEA.HI R22, R22, R37, RZ, 0xc ;  /* 0x0000002516167211 */ /* 0x000fe400078f60ff */
[----:B------:R-:W-:Y:S01]  /*1290*/  LOP3.LUT R21, R21, 0x80000000, RZ, 0x3c, !PT ;  /* 0x8000000015157812 */ /* 0x000fe200078e3cff */
[----:B------:R-:W-:-:S02]  /*12a0*/  IMAD.U32 R30, R45, 0x10000, RZ ;  /* 0x000100002d1e7824 */ /* 0x000fc400078e00ff */
[----:B------:R-:W-:Y:S01]  /*12b0*/  IMAD.SHL.U32 R22, R22, 0x40, RZ ;  /* 0x0000004016167824 */ /* 0x000fe200078e00ff */
[----:B------:R-:W-:Y:S01]  /*12c0*/  PRMT R26, R26, 0x7632, R26 ;  /* 0x000076321a1a7816 */ /* 0x000fe2000000001a */
[----:B------:R-:W-:Y:S01]  /*12d0*/  FFMA R21, R21, R30, RZ ;  /* 0x0000001e15157223 */ /* 0x000fe200000000ff */
[----:B------:R-:W-:Y:S02]  /*12e0*/  PRMT R25, R25, 0x7632, R25 ;  /* 0x0000763219197816 */ /* 0x000fe40000000019 */
[----:B------:R-:W-:Y:S02]  /*12f0*/  PRMT R46, R46, 0x7632, R46 ;  /* 0x000076322e2e7816 */ /* 0x000fe4000000002e */
[----:B------:R-:W-:Y:S02]  /*1300*/  LOP3.LUT R22, R22, 0xfffc0000, RZ, 0xc0, !PT ;  /* 0xfffc000016167812 */ /* 0x000fe400078ec0ff */
[----:B------:R-:W-:Y:S02]  /*1310*/  LOP3.LUT R51, R24, 0xfffffc00, RZ, 0xc0, !PT ;  /* 0xfffffc0018337812 */ /* 0x000fe400078ec0ff */
[----:B------:R-:W-:Y:S01]  /*1320*/  PRMT R44, R44, 0x7632, R44 ;  /* 0x000076322c2c7816 */ /* 0x000fe2000000002c */
[----:B------:R-:W-:Y:S01]  /*1330*/  IMAD.U32 R26, R26, 0x10000, RZ ;  /* 0x000100001a1a7824 */ /* 0x000fe200078e00ff */
[----:B------:R-:W-:Y:S01]  /*1340*/  FSEL R21, R21, RZ, P3 ;  /* 0x000000ff15157208 */ /* 0x000fe20001800000 */
[----:B------:R-:W-:Y:S01]  /*1350*/  IMAD.U32 R25, R25, 0x10000, RZ ;  /* 0x0001000019197824 */ /* 0x000fe200078e00ff */
[----:B------:R-:W-:Y:S01]  /*1360*/  IADD3 R51, R22, R37, -R51 ;  /* 0x0000002516337210 */ /* 0x000fe20007ffe833 */
[----:B------:R-:W-:Y:S01]  /*1370*/  IMAD.U32 R29, R46, 0x10000, RZ ;  /* 0x000100002e1d7824 */ /* 0x000fe200078e00ff */
[----:B------:R-:W-:Y:S01]  /*1380*/  LOP3.LUT R20, R40, R23, RZ, 0xfc, !PT ;  /* 0x0000001728147212 */ /* 0x000fe200078efcff */
[----:B------:R-:W-:Y:S01]  /*1390*/  IMAD.U32 R22, R44, 0x10000, RZ ;  /* 0x000100002c167824 */ /* 0x000fe200078e00ff */
[--C-:B------:R-:W-:Y:S01]  /*13a0*/  LOP3.LUT R24, R40, 0x40, R23.reuse, 0xfe, !PT ;  /* 0x0000004028187812 */ /* 0x100fe200078efe17 */
[--C-:B------:R-:W-:Y:S01]  /*13b0*/  IMAD R46, R58, 0x101, R23.reuse ;  /* 0x000001013a2e7824 */ /* 0x100fe200078e0217 */
[----:B------:R-:W-:-:S02]  /*13c0*/  LOP3.LUT R52, R40, 0x80, R23, 0xfe, !PT ;  /* 0x0000008028347812 */ /* 0x000fc400078efe17 */
[----:B------:R-:W-:Y:S01]  /*13d0*/  LOP3.LUT R54, R40, 0xc0, R23, 0xfe, !PT ;  /* 0x000000c028367812 */ /* 0x000fe200078efe17 */
[----:B------:R-:W-:Y:S01]  /*13e0*/  FFMA R30, R26, R25, R21 ;  /* 0x000000191a1e7223 */ /* 0x000fe20000000015 */
[----:B------:R-:W-:Y:S02]  /*13f0*/  PRMT R27, R27, 0x7632, R27 ;  /* 0x000076321b1b7816 */ /* 0x000fe4000000001b */
[----:B------:R-:W-:-:S03]  /*1400*/  LOP3.LUT R22, R22, 0x80000000, RZ, 0x3c, !PT ;  /* 0x8000000016167812 */ /* 0x000fc600078e3cff */
[----:B------:R-:W-:Y:S01]  /*1410*/  IMAD.U32 R40, R27, 0x10000, RZ ;  /* 0x000100001b287824 */ /* 0x000fe200078e00ff */
[----:B------:R-:W-:Y:S01]  /*1420*/  PRMT R53, R53, 0x7632, R53 ;  /* 0x0000763235357816 */ /* 0x000fe20000000035 */
[----:B------:R-:W-:-:S04]  /*1430*/  FFMA R22, R22, R29, RZ ;  /* 0x0000001d16167223 */ /* 0x000fc800000000ff */
[----:B------:R-:W-:Y:S01]  /*1440*/  IMAD.U32 R53, R53, 0x10000, RZ ;  /* 0x0001000035357824 */ /* 0x000fe200078e00ff */
[----:B------:R-:W-:Y:S02]  /*1450*/  FSEL R29, R22, RZ, P3 ;  /* 0x000000ff161d7208 */ /* 0x000fe40001800000 */
[----:B------:R-:W-:-:S03]  /*1460*/  ISETP.LT.AND P3, PT, R10, 0x80, !P1 ;  /* 0x000000800a00780c */ /* 0x000fc60004f61270 */
[----:B------:R-:W-:Y:S01]  /*1470*/  FFMA R29, R40, R53, R29 ;  /* 0x00000035281d7223 */ /* 0x000fe2000000001d */
[----:B------:R-:W-:Y:S01]  /*1480*/  IMAD.IADD R22, R39, 0x1, R56 ;  /* 0x0000000127167824 */ /* 0x000fe200078e0238 */
[----:B------:R-:W-:Y:S02]  /*1490*/  ISETP.LT.AND P4, PT, R20, 0x100, !P5 ;  /* 0x000001001400780c */ /* 0x000fe40006f81270 */
[----:B--2---:R-:W-:Y:S02]  /*14a0*/  SEL R16, R16, RZ, P2 ;  /* 0x000000ff10107207 */ /* 0x004fe40001000000 */
[----:B------:R-:W-:Y:S02]  /*14b0*/  SEL R17, R17, RZ, P2 ;  /* 0x000000ff11117207 */ /* 0x000fe40001000000 */
[----:B---3--:R-:W-:Y:S02]  /*14c0*/  SEL R23, R12, RZ, P2 ;  /* 0x000000ff0c177207 */ /* 0x008fe40001000000 */
[----:B------:R-:W-:Y:S01]  /*14d0*/  SEL R25, R13, RZ, P2 ;  /* 0x000000ff0d197207 */ /* 0x000fe20001000000 */
[----:B------:R-:W-:Y:S01]  /*14e0*/  IMAD.U32 R21, R16, 0x10000, RZ ;  /* 0x0001000010157824 */ /* 0x000fe200078e00ff */
[----:B------:R-:W-:Y:S01]  /*14f0*/  SEL R19, R19, RZ, P2 ;  /* 0x000000ff13137207 */ /* 0x000fe20001000000 */
[----:B------:R-:W-:Y:S01]  /*1500*/  IMAD.U32 R12, R23, 0x10000, RZ ;  /* 0x00010000170c7824 */ /* 0x000fe200078e00ff */
[----:B------:R-:W-:Y:S01]  /*1510*/  SEL R37, R15, RZ, P2 ;  /* 0x000000ff0f257207 */ /* 0x000fe20001000000 */
[----:B------:R-:W-:Y:S01]  /*1520*/  IMAD.U32 R26, R17, 0x10000, RZ ;  /* 0x00010000111a7824 */ /* 0x000fe200078e00ff */
[----:B------:R-:W-:Y:S01]  /*1530*/  SEL R18, R18, RZ, P2 ;  /* 0x000000ff12127207 */ /* 0x000fe20001000000 */
[----:B------:R-:W-:Y:S01]  /*1540*/  IMAD.U32 R13, R25, 0x10000, RZ ;  /* 0x00010000190d7824 */ /* 0x000fe200078e00ff */
[----:B------:R-:W-:Y:S01]  /*1550*/  SEL R27, R14, RZ, P2 ;  /* 0x000000ff0e1b7207 */ /* 0x000fe20001000000 */
[----:B------:R-:W-:Y:S01]  /*1560*/  FMUL R15, R21, R12 ;  /* 0x0000000c150f7220 */ /* 0x000fe20000400000 */
[----:B------:R-:W-:Y:S01]  /*1570*/  IMAD.U32 R21, R19, 0x10000, RZ ;  /* 0x0001000013157824 */ /* 0x000fe200078e00ff */
[----:B------:R-:W-:Y:S01]  /*1580*/  FMUL R12, R26, R13 ;  /* 0x0000000d1a0c7220 */ /* 0x000fe20000400000 */
[----:B------:R-:W-:-:S02]  /*1590*/  IMAD.U32 R14, R37, 0x10000, RZ ;  /* 0x00010000250e7824 */ /* 0x000fc400078e00ff */
[----:B------:R-:W-:Y:S02]  /*15a0*/  IMAD.U32 R26, R18, 0x10000, RZ ;  /* 0x00010000121a7824 */ /* 0x000fe400078e00ff */
[----:B------:R-:W-:Y:S01]  /*15b0*/  IMAD.U32 R13, R27, 0x10000, RZ ;  /* 0x000100001b0d7824 */ /* 0x000fe200078e00ff */
[----:B------:R-:W-:Y:S01]  /*15c0*/  FMUL R14, R21, R14 ;  /* 0x0000000e150e7220 */ /* 0x000fe20000400000 */
[----:B------:R-:W-:Y:S02]  /*15d0*/  PRMT R16, R16, 0x7632, R16 ;  /* 0x0000763210107816 */ /* 0x000fe40000000010 */
[----:B------:R-:W-:Y:S01]  /*15e0*/  PRMT R17, R17, 0x7632, R17 ;  /* 0x0000763211117816 */ /* 0x000fe20000000011 */
[----:B------:R-:W-:Y:S01]  /*15f0*/  FMUL R13, R26, R13 ;  /* 0x0000000d1a0d7220 */ /* 0x000fe20000400000 */
[----:B------:R-:W-:Y:S02]  /*1600*/  PRMT R21, R23, 0x7632, R21 ;  /* 0x0000763217157816 */ /* 0x000fe40000000015 */
[----:B------:R-:W-:-:S02]  /*1610*/  PRMT R23, R25, 0x7632, R23 ;  /* 0x0000763219177816 */ /* 0x000fc40000000017 */
[----:B------:R-:W-:Y:S02]  /*1620*/  PRMT R18, R18, 0x7632, R18 ;  /* 0x0000763212127816 */ /* 0x000fe40000000012 */
[----:B------:R-:W-:Y:S02]  /*1630*/  PRMT R19, R19, 0x7632, R19 ;  /* 0x0000763213137816 */ /* 0x000fe40000000013 */
[----:B------:R-:W-:Y:S02]  /*1640*/  PRMT R25, R27, 0x7632, R25 ;  /* 0x000076321b197816 */ /* 0x000fe40000000019 */
[----:B------:R-:W-:Y:S01]  /*1650*/  PRMT R26, R37, 0x7632, R26 ;  /* 0x00007632251a7816 */ /* 0x000fe2000000001a */
[----:B------:R-:W-:Y:S02]  /*1660*/  IMAD.U32 R16, R16, 0x10000, RZ ;  /* 0x0001000010107824 */ /* 0x000fe400078e00ff */
[----:B------:R-:W-:Y:S01]  /*1670*/  IMAD.U32 R40, R17, 0x10000, RZ ;  /* 0x0001000011287824 */ /* 0x000fe200078e00ff */
[----:B------:R-:W-:Y:S01]  /*1680*/  FSEL R17, R15, RZ, P2 ;  /* 0x000000ff0f117208 */ /* 0x000fe20001000000 */
[----:B------:R-:W-:-:S02]  /*1690*/  IMAD.U32 R21, R21, 0x10000, RZ ;  /* 0x0001000015157824 */ /* 0x000fc400078e00ff */
[----:B------:R-:W-:Y:S02]  /*16a0*/  IMAD.U32 R18, R18, 0x10000, RZ ;  /* 0x0001000012127824 */ /* 0x000fe400078e00ff */
[----:B------:R-:W-:Y:S02]  /*16b0*/  IMAD.U32 R19, R19, 0x10000, RZ ;  /* 0x0001000013137824 */ /* 0x000fe400078e00ff */
[----:B------:R-:W-:Y:S02]  /*16c0*/  IMAD.U32 R25, R25, 0x10000, RZ ;  /* 0x0001000019197824 */ /* 0x000fe400078e00ff */
[----:B------:R-:W-:Y:S01]  /*16d0*/  IMAD.U32 R26, R26, 0x10000, RZ ;  /* 0x000100001a1a7824 */ /* 0x000fe200078e00ff */
[----:B------:R-:W-:Y:S01]  /*16e0*/  FMUL R15, R16, R21 ;  /* 0x00000015100f7220 */ /* 0x000fe20000400000 */
[----:B------:R-:W-:Y:S01]  /*16f0*/  IMAD.U32 R23, R23, 0x10000, RZ ;  /* 0x0001000017177824 */ /* 0x000fe200078e00ff */
[----:B------:R-:W-:Y:S01]  /*1700*/  FSEL R21, R12, RZ, P2 ;  /* 0x000000ff0c157208 */ /* 0x000fe20001000000 */
[----:B------:R-:W-:Y:S01]  /*1710*/  FMUL R44, R18, R25 ;  /* 0x00000019122c7220 */ /* 0x000fe20000400000 */
[----:B------:R-:W-:Y:S01]  /*1720*/  FMUL R43, R19, R26 ;  /* 0x0000001a132b7220 */ /* 0x000fe20000400000 */
[----:B------:R-:W-:Y:S01]  /*1730*/  FADD R42, R42, R17 ;  /* 0x000000112a2a7221 */ /* 0x000fe20000000000 */
[----:B------:R-:W-:Y:S01]  /*1740*/  FMUL R45, R40, R23 ;  /* 0x00000017282d7220 */ /* 0x000fe20000400000 */
[----:B------:R-:W-:Y:S01]  /*1750*/  CS2R R16, SRZ ;  /* 0x0000000000107805 */ /* 0x000fe2000001ff00 */
[----:B------:R-:W-:Y:S01]  /*1760*/  CS2R R18, SRZ ;  /* 0x0000000000127805 */ /* 0x000fe2000001ff00 */
[----:B------:R-:W-:Y:S01]  /*1770*/  IMAD.WIDE R22, R22, R3, c[0x0][0x160] ;  /* 0x0000580016167625 */ /* 0x000fe200078e0203 */
[----:B------:R-:W-:Y:S01]  /*1780*/  FSEL R26, R15, RZ, P2 ;  /* 0x000000ff0f1a7208 */ /* 0x000fe20001000000 */
[----:B------:R-:W-:-:S02]  /*1790*/  FADD R40, R50, R21 ;  /* 0x0000001532287221 */ /* 0x000fc40000000000 */
[----:B------:R-:W-:Y:S01]  /*17a0*/  IMAD.MOV.U32 R50, RZ, RZ, 0x4 ;  /* 0x00000004ff327424 */ /* 0x000fe200078e00ff */
[----:B------:R0:W2:Y:S01]  /*17b0*/  @P3 LDG.E.EL.128 R16, [R22.64] ;  /* 0x0000000416103981 */ /* 0x0000a2000c2e1d00 */
[----:B------:R-:W-:Y:S01]  /*17c0*/  IMAD R27, R20, 0x400, R51 ;  /* 0x00000400141b7824 */ /* 0x000fe200078e0233 */
[----:B------:R-:W-:Y:S01]  /*17d0*/  FADD R41, R41, R26 ;  /* 0x0000001a29297221 */ /* 0x000fe20000000000 */
[----:B------:R-:W-:Y:S02]  /*17e0*/  CS2R R20, SRZ ;  /* 0x0000000000147805 */ /* 0x000fe4000001ff00 */
[----:B------:R-:W-:Y:S01]  /*17f0*/  IMAD.WIDE R26, R27, R50, c[0x0][0x178] ;  /* 0x00005e001b1a7625 */ /* 0x000fe200078e0232 */
[----:B0-----:R-:W-:-:S06]  /*1800*/  CS2R R22, SRZ ;  /* 0x0000000000167805 */ /* 0x001fcc000001ff00 */
[----:B------:R0:W3:Y:S01]  /*1810*/  @P4 LDG.E.EL.128 R20, [R26.64] ;  /* 0x000000041a144981 */ /* 0x0000e2000c2e1d00 */
[----:B------:R-:W-:Y:S02]  /*1820*/  FSEL R37, R14, RZ, P2 ;  /* 0x000000ff0e257208 */ /* 0x000fe40001000000 */
[----:B------:R-:W-:-:S03]  /*1830*/  FSEL R12, R13, RZ, P2 ;  /* 0x000000ff0d0c7208 */ /* 0x000fc60001000000 */
[----:B------:R-:W-:Y:S01]  /*1840*/  FADD R37, R48, R37 ;  /* 0x0000002530257221 */ /* 0x000fe20000000000 */
[----:B------:R-:W-:Y:S01]  /*1850*/  IADD3 R48, R2, 0x80, RZ ;  /* 0x0000008002307810 */ /* 0x000fe20007ffe0ff */
[----:B------:R-:W-:Y:S01]  /*1860*/  FADD R39, R49, R12 ;  /* 0x0000000c31277221 */ /* 0x000fe20000000000 */
[----:B------:R-:W-:Y:S01]  /*1870*/  CS2R R14, SRZ ;  /* 0x00000000000e7805 */ /* 0x000fe2000001ff00 */
[----:B------:R-:W-:Y:S02]  /*1880*/  CS2R R12, SRZ ;  /* 0x00000000000c7805 */ /* 0x000fe4000001ff00 */
[----:B------:R-:W-:Y:S01]  /*1890*/  IMAD.WIDE R48, R48, R3, c[0x0][0x170] ;  /* 0x00005c0030307625 */ /* 0x000fe200078e0203 */
[----:B------:R-:W-:-:S04]  /*18a0*/  ISETP.LT.AND P6, PT, R24, 0x100, !P5 ;  /* 0x000001001800780c */ /* 0x000fc80006fc1270 */
[----:B------:R1:W4:Y:S01]  /*18b0*/  @P3 LDG.E.EL.128 R12, [R48.64] ;  /* 0x00000004300c3981 */ /* 0x000322000c2e1d00 */
[----:B0-----:R-:W-:Y:S01]  /*18c0*/  CS2R R26, SRZ ;  /* 0x00000000001a7805 */ /* 0x001fe2000001ff00 */
[----:B---3--:R-:W-:Y:S02]  /*18d0*/  SEL R21, R21, RZ, P4 ;  /* 0x000000ff15157207 */ /* 0x008fe40002000000 */
[----:B------:R-:W-:Y:S02]  /*18e0*/  SEL R20, R20, RZ, P4 ;  /* 0x000000ff14147207 */ /* 0x000fe40002000000 */
[----:B-1----:R-:W-:Y:S01]  /*18f0*/  FSEL R49, R21, RZ, !P5 ;  /* 0x000000ff15317208 */ /* 0x002fe20006800000 */
[----:B------:R-:W-:Y:S01]  /*1900*/  IMAD R21, R24, 0x400, R51 ;  /* 0x0000040018157824 */ /* 0x000fe200078e0233 */
[----:B------:R-:W-:Y:S01]  /*1910*/  FSEL R53, R20, RZ, !P5 ;  /* 0x000000ff14357208 */ /* 0x000fe20006800000 */
[----:B------:R-:W-:Y:S02]  /*1920*/  CS2R R24, SRZ ;  /* 0x0000000000187805 */ /* 0x000fe4000001ff00 */
[----:B------:R-:W-:-:S05]  /*1930*/  IMAD.WIDE R20, R21, R50, c[0x0][0x178] ;  /* 0x00005e0015147625 */ /* 0x000fca00078e0232 */
[----:B------:R0:W3:Y:S01]  /*1940*/  @P6 LDG.E.EL.128 R24, [R20.64] ;  /* 0x0000000414186981 */ /* 0x0000e2000c2e1d00 */
[----:B------:R-:W-:-:S04]  /*1950*/  SEL R22, R22, RZ, P4 ;  /* 0x000000ff16167207 */ /* 0x000fc80002000000 */
[----:B------:R-:W-:Y:S02]  /*1960*/  FSEL R55, R22, RZ, !P5 ;  /* 0x000000ff16377208 */ /* 0x000fe40006800000 */
[----:B------:R-:W-:Y:S02]  /*1970*/  SEL R23, R23, RZ, P4 ;  /* 0x000000ff17177207 */ /* 0x000fe40002000000 */
[----:B------:R-:W-:Y:S01]  /*1980*/  ISETP.LT.AND P4, PT, R52, 0x100, !P5 ;  /* 0x000001003400780c */ /* 0x000fe20006f81270 */
[----:B------:R-:W-:Y:S04]  /*1990*/  STS [R46.X4+0x808], R55 ;  /* 0x000808372e007388 */ /* 0x000fe80000004800 */
[----:B------:R1:W-:Y:S01]  /*19a0*/  STS [R46.X4], R53 ;  /* 0x000000352e007388 */ /* 0x0003e20000004800 */
[----:B0-----:R-:W-:-:S03]  /*19b0*/  CS2R R20, SRZ ;  /* 0x0000000000147805 */ /* 0x001fc6000001ff00 */
[----:B------:R0:W-:Y:S01]  /*19c0*/  STS [R46.X4+0x404], R49 ;  /* 0x000404312e007388 */ /* 0x0001e20000004800 */
[--C-:B-1----:R-:W-:Y:S02]  /*19d0*/  IMAD R53, R52, 0x400, R51.reuse ;  /* 0x0000040034357824 */ /* 0x102fe400078e0233 */
[----:B0-----:R-:W-:Y:S02]  /*19e0*/  IMAD R49, R54, 0x400, R51 ;  /* 0x0000040036317824 */ /* 0x001fe400078e0233 */
[----:B------:R-:W-:Y:S01]  /*19f0*/  IMAD.WIDE R52, R53, R50, c[0x0][0x178] ;  /* 0x00005e0035347625 */ /* 0x000fe200078e0232 */
[----:B---3--:R-:W-:Y:S02]  /*1a00*/  SEL R24, R24, RZ, P6 ;  /* 0x000000ff18187207 */ /* 0x008fe40003000000 */
[----:B------:R-:W-:Y:S02]  /*1a10*/  SEL R48, R25, RZ, P6 ;  /* 0x000000ff19307207 */ /* 0x000fe40003000000 */
[----:B------:R-:W-:-:S02]  /*1a20*/  SEL R26, R26, RZ, P6 ;  /* 0x000000ff1a1a7207 */ /* 0x000fc40003000000 */
[----:B------:R-:W-:Y:S02]  /*1a30*/  SEL R55, R27, RZ, P6 ;  /* 0x000000ff1b377207 */ /* 0x000fe40003000000 */
[----:B------:R-:W-:Y:S02]  /*1a40*/  ISETP.LT.AND P6, PT, R54, 0x100, !P5 ;  /* 0x000001003600780c */ /* 0x000fe40006fc1270 */
[----:B------:R-:W-:Y:S02]  /*1a50*/  FSEL R25, R23, RZ, !P5 ;  /* 0x000000ff17197208 */ /* 0x000fe40006800000 */
[----:B------:R-:W-:Y:S01]  /*1a60*/  FSEL R27, R24, RZ, !P5 ;  /* 0x000000ff181b7208 */ /* 0x000fe20006800000 */
[----:B------:R-:W-:Y:S01]  /*1a70*/  CS2R R22, SRZ ;  /* 0x0000000000167805 */ /* 0x000fe2000001ff00 */
[----:B------:R-:W-:Y:S01]  /*1a80*/  FSEL R57, R26, RZ, !P5 ;  /* 0x000000ff1a397208 */ /* 0x000fe20006800000 */
[----:B------:R0:W-:Y:S01]  /*1a90*/  STS [R46.X4+0xc0c], R25 ;  /* 0x000c0c192e007388 */ /* 0x0001e20000004800 */
[----:B------:R-:W-:Y:S01]  /*1aa0*/  FSEL R51, R48, RZ, !P5 ;  /* 0x000000ff30337208 */ /* 0x000fe20006800000 */
[----:B------:R-:W-:-:S02]  /*1ab0*/  IMAD.WIDE R48, R49, R50, c[0x0][0x178] ;  /* 0x00005e0031307625 */ /* 0x000fc400078e0232 */
[----:B------:R1:W-:Y:S04]  /*1ac0*/  STS [R46.X4+0x100], R27 ;  /* 0x0001001b2e007388 */ /* 0x0003e80000004800 */
[----:B------:R-:W3:Y:S01]  /*1ad0*/  @P4 LDG.E.EL.128 R20, [R52.64] ;  /* 0x0000000434144981 */ /* 0x000ee2000c2e1d00 */
[----:B0-----:R-:W-:Y:S01]  /*1ae0*/  CS2R R24, SRZ ;  /* 0x0000000000187805 */ /* 0x001fe2000001ff00 */
[----:B-1----:R-:W-:-:S06]  /*1af0*/  CS2R R26, SRZ ;  /* 0x00000000001a7805 */ /* 0x002fcc000001ff00 */
[----:B------:R-:W5:Y:S01]  /*1b00*/  @P6 LDG.E.EL.128 R24, [R48.64] ;  /* 0x0000000430186981 */ /* 0x000f62000c2e1d00 */
[C-C-:B------:R-:W-:Y:S01]  /*1b10*/  IMAD.IADD R50, R47.reuse, 0x1, R38.reuse ;  /* 0x000000012f327824 */ /* 0x140fe200078e0226 */
[----:B------:R-:W-:Y:S02]  /*1b20*/  IADD3 R38, R47, 0x40000, R38 ;  /* 0x000400002f267810 */ /* 0x000fe40007ffe026 */
[----:B------:R0:W-:Y:S01]  /*1b30*/  STS [R46.X4+0x504], R51 ;  /* 0x000504332e007388 */ /* 0x0001e20000004800 */
[----:B------:R-:W-:-:S03]  /*1b40*/  FSEL R55, R55, RZ, !P5 ;  /* 0x000000ff37377208 */ /* 0x000fc60006800000 */
[----:B------:R-:W-:Y:S04]  /*1b50*/  STS [R46.X4+0x908], R57 ;  /* 0x000908392e007388 */ /* 0x000fe80000004800 */
[----:B------:R-:W-:Y:S01]  /*1b60*/  STS [R46.X4+0xd0c], R55 ;  /* 0x000d0c372e007388 */ /* 0x000fe20000004800 */
[----:B---3--:R-:W-:Y:S02]  /*1b70*/  SEL R47, R21, RZ, P4 ;  /* 0x000000ff152f7207 */ /* 0x008fe40002000000 */
[----:B0-----:R-:W-:Y:S02]  /*1b80*/  SEL R51, R23, RZ, P4 ;  /* 0x000000ff17337207 */ /* 0x001fe40002000000 */
[----:B------:R-:W-:Y:S02]  /*1b90*/  SEL R20, R20, RZ, P4 ;  /* 0x000000ff14147207 */ /* 0x000fe40002000000 */
[----:B------:R-:W-:-:S02]  /*1ba0*/  SEL R22, R22, RZ, P4 ;  /* 0x000000ff16167207 */ /* 0x000fc40002000000 */
[----:B------:R-:W-:Y:S02]  /*1bb0*/  ISETP.GT.AND P4, PT, R4, 0x2, PT ;  /* 0x000000020400780c */ /* 0x000fe40003f84270 */
[----:B-----5:R-:W-:Y:S02]  /*1bc0*/  SEL R24, R24, RZ, P6 ;  /* 0x000000ff18187207 */ /* 0x020fe40003000000 */
[----:B------:R-:W-:Y:S02]  /*1bd0*/  SEL R25, R25, RZ, P6 ;  /* 0x000000ff19197207 */ /* 0x000fe40003000000 */
[----:B------:R-:W-:Y:S02]  /*1be0*/  SEL R26, R26, RZ, P6 ;  /* 0x000000ff1a1a7207 */ /* 0x000fe40003000000 */
[----:B------:R-:W-:Y:S02]  /*1bf0*/  SEL R27, R27, RZ, P6 ;  /* 0x000000ff1b1b7207 */ /* 0x000fe40003000000 */
[----:B------:R-:W-:-:S02]  /*1c00*/  FSEL R23, R47, RZ, !P5 ;  /* 0x000000ff2f177208 */ /* 0x000fc40006800000 */
[----:B------:R-:W-:Y:S02]  /*1c10*/  FSEL R49, R51, RZ, !P5 ;  /* 0x000000ff33317208 */ /* 0x000fe40006800000 */
[----:B------:R-:W-:Y:S02]  /*1c20*/  FSEL R21, R20, RZ, !P5 ;  /* 0x000000ff14157208 */ /* 0x000fe40006800000 */
[----:B------:R-:W-:Y:S02]  /*1c30*/  FSEL R47, R22, RZ, !P5 ;  /* 0x000000ff162f7208 */ /* 0x000fe40006800000 */
[----:B------:R-:W-:Y:S02]  /*1c40*/  FSEL R51, R24, RZ, !P5 ;  /* 0x000000ff18337208 */ /* 0x000fe40006800000 */
[----:B------:R-:W-:Y:S02]  /*1c50*/  FSEL R25, R25, RZ, !P5 ;  /* 0x000000ff19197208 */ /* 0x000fe40006800000 */
[----:B------:R-:W-:-:S02]  /*1c60*/  FSEL R53, R26, RZ, !P5 ;  /* 0x000000ff1a357208 */ /* 0x000fc40006800000 */
[----:B------:R-:W-:Y:S02]  /*1c70*/  FSEL R27, R27, RZ, !P5 ;  /* 0x000000ff1b1b7208 */ /* 0x000fe40006800000 */
[----:B------:R-:W-:Y:S01]  /*1c80*/  ISETP.LT.AND P5, PT, R10, 0x100, P4 ;  /* 0x000001000a00780c */ /* 0x000fe200027a1270 */
[----:B------:R0:W-:Y:S04]  /*1c90*/  STS [R46.X4+0x200], R21 ;  /* 0x000200152e007388 */ /* 0x0001e80000004800 */
[----:B------:R1:W-:Y:S04]  /*1ca0*/  STS [R46.X4+0x604], R23 ;  /* 0x000604172e007388 */ /* 0x0003e80000004800 */
[----:B------:R3:W-:Y:S01]  /*1cb0*/  STS [R46.X4+0x704], R25 ;  /* 0x000704192e007388 */ /* 0x0007e20000004800 */
[----:B0-----:R-:W-:-:S03]  /*1cc0*/  CS2R R20, SRZ ;  /* 0x0000000000147805 */ /* 0x001fc6000001ff00 */
[----:B------:R0:W-:Y:S01]  /*1cd0*/  STS [R46.X4+0xf0c], R27 ;  /* 0x000f0c1b2e007388 */ /* 0x0001e20000004800 */
[----:B-1----:R-:W-:-:S03]  /*1ce0*/  CS2R R22, SRZ ;  /* 0x0000000000167805 */ /* 0x002fc6000001ff00 */
[----:B------:R-:W-:Y:S01]  /*1cf0*/  STS [R46.X4+0xa08], R47 ;  /* 0x000a082f2e007388 */ /* 0x000fe20000004800 */
[----:B---3--:R-:W-:-:S03]  /*1d00*/  CS2R R24, SRZ ;  /* 0x0000000000187805 */ /* 0x008fc6000001ff00 */
[----:B------:R1:W-:Y:S01]  /*1d10*/  STS [R46.X4+0xe0c], R49 ;  /* 0x000e0c312e007388 */ /* 0x0003e20000004800 */
[----:B0-----:R-:W-:-:S03]  /*1d20*/  CS2R R26, SRZ ;  /* 0x00000000001a7805 */ /* 0x001fc6000001ff00 */
[----:B------:R-:W-:Y:S04]  /*1d30*/  STS [R46.X4+0x300], R51 ;  /* 0x000300332e007388 */ /* 0x000fe80000004800 */
[----:B------:R-:W-:Y:S01]  /*1d40*/  STS [R46.X4+0xb08], R53 ;  /* 0x000b08352e007388 */ /* 0x000fe20000004800 */
[----:B-1----:R-:W-:-:S03]  /*1d50*/  IMAD.WIDE R48, R50, R3, c[0x0][0x180] ;  /* 0x0000600032307625 */ /* 0x002fc600078e0203 */
[----:B------:R-:W-:Y:S06]  /*1d60*/  BAR.SYNC 0x0 ;  /* 0x0000000000007b1d */ /* 0x000fec0000000000 */
[----:B------:R-:W-:Y:S01]  /*1d70*/  IMAD.WIDE R46, R38, R3, c[0x0][0x180] ;  /* 0x00006000262e7625 */ /* 0x000fe200078e0203 */
[----:B------:R-:W3:Y:S04]  /*1d80*/  @P5 LDG.E.EL.128 R20, [R48.64] ;  /* 0x0000000430145981 */ /* 0x000ee8000c2e1d00 */
[----:B------:R-:W5:Y:S01]  /*1d90*/  @P5 LDG.E.EL.128 R24, [R46.64] ;  /* 0x000000042e185981 */ /* 0x000f62000c2e1d00 */
[----:B------:R-:W-:Y:S01]  /*1da0*/  IMAD R38, R8, 0x101, R9 ;  /* 0x0000010108267824 */ /* 0x000fe200078e0209 */
[----:B------:R-:W-:-:S04]  /*1db0*/  ISETP.NE.AND P6, PT, R4, 0x2, PT ;  /* 0x000000020400780c */ /* 0x000fc80003fc5270 */
[----:B------:R-:W-:Y:S04]  /*1dc0*/  LDS R51, [R38.X4+0x8] ;  /* 0x0000080026337984 */ /* 0x000fe80000004800 */
[----:B------:R-:W-:Y:S04]  /*1dd0*/  LDS R52, [R38.X4+0x4] ;  /* 0x0000040026347984 */ /* 0x000fe80000004800 */
[----:B------:R-:W-:Y:S04]  /*1de0*/  LDS R54, [R38.X4+0xc] ;  /* 0x00000c0026367984 */ /* 0x000fe80000004800 */
[----:B------:R-:W-:Y:S04]  /*1df0*/  LDS R53, [R38.X4+0x10] ;  /* 0x0000100026357984 */ /* 0x000fe80000004800 */
[----:B------:R-:W-:Y:S01]  /*1e00*/  LDS R50, [R38.X4+0x1c] ;  /* 0x00001c0026327984 */ /* 0x000fe20000004800 */
[----:B---3--:R-:W-:-:S02]  /*1e10*/  SEL R21, R21, RZ, P5 ;  /* 0x000000ff15157207 */ /* 0x008fc40002800000 */
[----:B-----5:R-:W-:-:S03]  /*1e20*/  SEL R48, R25, RZ, P5 ;  /* 0x000000ff19307207 */ /* 0x020fc60002800000 */
[----:B------:R-:W-:Y:S01]  /*1e30*/  IMAD.U32 R4, R21, 0x10000, RZ ;  /* 0x0001000015047824 */ /* 0x000fe200078e00ff */
[----:B------:R-:W-:Y:S01]  /*1e40*/  SEL R20, R20, RZ, P5 ;  /* 0x000000ff14147207 */ /* 0x000fe20002800000 */
[----:B------:R-:W-:Y:S01]  /*1e50*/  IMAD.U32 R9, R48, 0x10000, RZ ;  /* 0x0001000030097824 */ /* 0x000fe200078e00ff */
[----:B------:R-:W-:-:S03]  /*1e60*/  SEL R22, R22, RZ, P5 ;  /* 0x000000ff16167207 */ /* 0x000fc60002800000 */
[----:B------:R-:W-:Y:S01]  /*1e70*/  IMAD.U32 R25, R20, 0x10000, RZ ;  /* 0x0001000014197824 */ /* 0x000fe200078e00ff */
[----:B------:R-:W-:Y:S01]  /*1e80*/  FADD R9, R4, R9 ;  /* 0x0000000904097221 */ /* 0x000fe20000000000 */
[----:B------:R-:W-:Y:S02]  /*1e90*/  PRMT R4, R20, 0x7632, R4 ;  /* 0x0000763214047816 */ /* 0x000fe40000000004 */
[----:B------:R-:W-:Y:S02]  /*1ea0*/  PRMT R20, R21, 0x7632, R20 ;  /* 0x0000763215147816 */ /* 0x000fe40000000014 */
[----:B------:R-:W-:Y:S01]  /*1eb0*/  SEL R26, R26, RZ, P5 ;  /* 0x000000ff1a1a7207 */ /* 0x000fe20002800000 */
[----:B------:R-:W-:Y:S01]  /*1ec0*/  IMAD.U32 R47, R4, 0x10000, RZ ;  /* 0x00010000042f7824 */ /* 0x000fe200078e00ff */
[----:B------:R-:W-:Y:S01]  /*1ed0*/  SEL R24, R24, RZ, P5 ;  /* 0x000000ff18187207 */ /* 0x000fe20002800000 */
[----:B------:R-:W-:Y:S02]  /*1ee0*/  IMAD.U32 R49, R22, 0x10000, RZ ;  /* 0x0001000016317824 */ /* 0x000fe400078e00ff */
[----:B------:R-:W-:-:S02]  /*1ef0*/  IMAD.U32 R4, R20, 0x10000, RZ ;  /* 0x0001000014047824 */ /* 0x000fc400078e00ff */
[----:B------:R-:W-:Y:S01]  /*1f00*/  IMAD.U32 R20, R26, 0x10000, RZ ;  /* 0x000100001a147824 */ /* 0x000fe200078e00ff */
[----:B------:R-:W-:Y:S01]  /*1f10*/  SEL R23, R23, RZ, P5 ;  /* 0x000000ff17177207 */ /* 0x000fe20002800000 */
[C---:B------:R-:W-:Y:S01]  /*1f20*/  IMAD.U32 R8, R24.reuse, 0x10000, RZ ;  /* 0x0001000018087824 */ /* 0x040fe200078e00ff */
[----:B------:R-:W-:Y:S01]  /*1f30*/  PRMT R21, R24, 0x7632, R21 ;  /* 0x0000763218157816 */ /* 0x000fe20000000015 */
[----:B------:R-:W-:Y:S01]  /*1f40*/  FADD R20, R49, R20 ;  /* 0x0000001431147221 */ /* 0x000fe20000000000 */
[----:B------:R-:W-:Y:S01]  /*1f50*/  SEL R27, R27, RZ, P5 ;  /* 0x000000ff1b1b7207 */ /* 0x000fe20002800000 */
[----:B------:R-:W0:Y:S01]  /*1f60*/  LDS R49, [R38.X4] ;  /* 0x0000000026317984 */ /* 0x000e220000004800 */
[----:B------:R-:W-:Y:S01]  /*1f70*/  PRMT R22, R48, 0x7632, R22 ;  /* 0x0000763230167816 */ /* 0x000fe20000000016 */
[----:B------:R-:W-:Y:S01]  /*1f80*/  FADD R8, R25, R8 ;  /* 0x0000000819087221 */ /* 0x000fe20000000000 */
[C---:B------:R-:W-:Y:S01]  /*1f90*/  IMAD.U32 R46, R23.reuse, 0x10000, RZ ;  /* 0x00010000172e7824 */ /* 0x040fe200078e00ff */
[----:B------:R-:W-:Y:S01]  /*1fa0*/  PRMT R23, R23, 0x7632, R23 ;  /* 0x0000763217177816 */ /* 0x000fe20000000017 */
[----:B------:R-:W-:Y:S01]  /*1fb0*/  IMAD.U32 R24, R21, 0x10000, RZ ;  /* 0x0001000015187824 */ /* 0x000fe200078e00ff */
[----:B------:R-:W1:Y:S01]  /*1fc0*/  LDS R48, [R38.X4+0x18] ;  /* 0x0000180026307984 */ /* 0x000e620000004800 */
[C---:B------:R-:W-:Y:S01]  /*1fd0*/  IMAD.U32 R21, R27.reuse, 0x10000, RZ ;  /* 0x000100001b157824 */ /* 0x040fe200078e00ff */
[----:B------:R-:W-:Y:S01]  /*1fe0*/  PRMT R27, R27, 0x7632, R27 ;  /* 0x000076321b1b7816 */ /* 0x000fe2000000001b */
[----:B------:R-:W-:-:S04]  /*1ff0*/  IMAD.U32 R25, R22, 0x10000, RZ ;  /* 0x0001000016197824 */ /* 0x000fc800078e00ff */
[----:B------:R-:W-:Y:S01]  /*2000*/  FADD R25, R4, R25 ;  /* 0x0000001904197221 */ /* 0x000fe20000000000 */
[----:B------:R-:W-:Y:S02]  /*2010*/  IMAD.U32 R4, R23, 0x10000, RZ ;  /* 0x0001000017047824 */ /* 0x000fe400078e00ff */
[----:B------:R-:W-:-:S04]  /*2020*/  IMAD.U32 R27, R27, 0x10000, RZ ;  /* 0x000100001b1b7824 */ /* 0x000fc800078e00ff */
[----:B------:R-:W-:Y:S02]  /*2030*/  FADD R27, R4, R27 ;  /* 0x0000001b041b7221 */ /* 0x000fe40000000000 */
[----:B------:R-:W3:Y:S01]  /*2040*/  LDS R4, [R38.X4+0x14] ;  /* 0x0000140026047984 */ /* 0x000ee20000004800 */
[----:B------:R-:W-:Y:S02]  /*2050*/  PRMT R22, R22, 0x7632, R22 ;  /* 0x0000763216167816 */ /* 0x000fe40000000016 */
[----:B------:R-:W-:Y:S01]  /*2060*/  PRMT R26, R26, 0x7632, R26 ;  /* 0x000076321a1a7816 */ /* 0x000fe2000000001a */
[----:B------:R-:W-:Y:S02]  /*2070*/  FADD R24, R47, R24 ;  /* 0x000000182f187221 */ /* 0x000fe40000000000 */
[----:B------:R-:W-:Y:S02]  /*2080*/  IMAD.U32 R47, R22, 0x10000, RZ ;  /* 0x00010000162f7824 */ /* 0x000fe400078e00ff */
[----:B------:R-:W-:Y:S01]  /*2090*/  IMAD.U32 R26, R26, 0x10000, RZ ;  /* 0x000100001a1a7824 */ /* 0x000fe200078e00ff */
[----:B0-----:R-:W-:-:S02]  /*20a0*/  @P6 FSEL R49, R8, RZ, P4 ;  /* 0x000000ff08316208 */ /* 0x001fc40002000000 */
[----:B------:R-:W-:-:S04]  /*20b0*/  SHF.R.S32.HI R8, RZ, 0x1f, R5 ;  /* 0x0000001fff087819 */ /* 0x000fc80000011405 */
[----:B------:R-:W-:Y:S01]  /*20c0*/  LEA.HI R8, R8, R5, RZ, 0xc ;  /* 0x0000000508087211 */ /* 0x000fe200078f60ff */
[----:B------:R-:W-:Y:S01]  /*20d0*/  FADD R21, R46, R21 ;  /* 0x000000152e157221 */ /* 0x000fe20000000000 */
[----:B------:R-:W-:Y:S01]  /*20e0*/  FADD R26, R47, R26 ;  /* 0x0000001a2f1a7221 */ /* 0x000fe20000000000 */
[----:B------:R-:W-:Y:S02]  /*20f0*/  ISETP.GT.AND P5, PT, R6, 0x2, PT ;  /* 0x000000020600780c */ /* 0x000fe40003fa4270 */
[----:B------:R-:W-:Y:S01]  /*2100*/  IMAD.SHL.U32 R8, R8, 0x80, RZ ;  /* 0x0000008008087824 */ /* 0x000fe200078e00ff */
[----:B------:R-:W-:Y:S02]  /*2110*/  @P6 FSEL R51, R9, RZ, P4 ;  /* 0x000000ff09336208 */ /* 0x000fe40002000000 */
[----:B------:R-:W-:Y:S02]  /*2120*/  @P6 FSEL R52, R24, RZ, P4 ;  /* 0x000000ff18346208 */ /* 0x000fe40002000000 */
[----:B------:R-:W-:-:S02]  /*2130*/  @P6 FSEL R54, R25, RZ, P4 ;  /* 0x000000ff19366208 */ /* 0x000fc40002000000 */
[----:B------:R-:W-:Y:S02]  /*2140*/  @P6 FSEL R53, R20, RZ, P4 ;  /* 0x000000ff14356208 */ /* 0x000fe40002000000 */
[----:B-1----:R-:W-:Y:S02]  /*2150*/  @P6 FSEL R48, R21, RZ, P4 ;  /* 0x000000ff15306208 */ /* 0x002fe40002000000 */
[----:B---3--:R-:W-:Y:S02]  /*2160*/  @P6 FSEL R4, R26, RZ, P4 ;  /* 0x000000ff1a046208 */ /* 0x008fe40002000000 */
[----:B------:R-:W-:Y:S02]  /*2170*/  @P6 FSEL R50, R27, RZ, P4 ;  /* 0x000000ff1b326208 */ /* 0x000fe40002000000 */
[----:B------:R-:W-:Y:S02]  /*2180*/  LOP3.LUT R9, R8, 0xfff80000, RZ, 0xc0, !PT ;  /* 0xfff8000008097812 */ /* 0x000fe400078ec0ff */
[----:B------:R-:W-:-:S02]  /*2190*/  ISETP.LT.AND P6, PT, R10, 0x100, P5 ;  /* 0x000001000a00780c */ /* 0x000fc40002fc1270 */
[C-C-:B------:R-:W-:Y:S01]  /*21a0*/  IADD3 R8, R9.reuse, 0x40000, R2.reuse ;  /* 0x0004000009087810 */ /* 0x140fe20007ffe002 */
[----:B------:R-:W-:Y:S01]  /*21b0*/  IMAD.IADD R46, R9, 0x1, R2 ;  /* 0x00000001092e7824 */ /* 0x000fe200078e0202 */
[----:B------:R-:W-:Y:S01]  /*21c0*/  CS2R R20, SRZ ;  /* 0x0000000000147805 */ /* 0x000fe2000001ff00 */
[----:B------:R-:W-:Y:S01]  /*21d0*/  CS2R R22, SRZ ;  /* 0x0000000000167805 */ /* 0x000fe2000001ff00 */
[----:B------:R-:W-:Y:S01]  /*21e0*/  CS2R R24, SRZ ;  /* 0x0000000000187805 */ /* 0x000fe2000001ff00 */
[----:B------:R-:W-:Y:S01]  /*21f0*/  IMAD.WIDE R46, R46, R3, c[0x0][0x180] ;  /* 0x000060002e2e7625 */ /* 0x000fe200078e0203 */
[----:B------:R-:W-:-:S03]  /*2200*/  CS2R R26, SRZ ;  /* 0x00000000001a7805 */ /* 0x000fc6000001ff00 */
[----:B------:R-:W-:Y:S02]  /*2210*/  IMAD.WIDE R8, R8, R3, c[0x0][0x180] ;  /* 0x0000600008087625 */ /* 0x000fe400078e0203 */
[----:B------:R-:W3:Y:S04]  /*2220*/  @P6 LDG.E.EL.128 R20, [R46.64] ;  /* 0x000000042e146981 */ /* 0x000ee8000c2e1d00 */
[----:B------:R0:W5:Y:S01]  /*2230*/  @P6 LDG.E.EL.128 R24, [R8.64] ;  /* 0x0000000408186981 */ /* 0x000162000c2e1d00 */
[----:B--2---:R-:W-:Y:S02]  /*2240*/  SEL R16, R16, RZ, P3 ;  /* 0x000000ff10107207 */ /* 0x004fe40001800000 */
[----:B----4-:R-:W-:Y:S01]  /*2250*/  SEL R12, R12, RZ, P3 ;  /* 0x000000ff0c0c7207 */ /* 0x010fe20001800000 */
[----:B------:R-:W-:Y:S01]  /*2260*/  IMAD R2, R7, 0x100, R10 ;  /* 0x0000010007027824 */ /* 0x000fe200078e020a */
[----:B------:R-:W-:-:S02]  /*2270*/  FSEL R45, R45, RZ, P2 ;  /* 0x000000ff2d2d7208 */ /* 0x000fc40001000000 */
[----:B------:R-:W-:Y:S02]  /*2280*/  FSEL R44, R44, RZ, P2 ;  /* 0x000000ff2c2c7208 */ /* 0x000fe40001000000 */
[----:B------:R-:W-:Y:S02]  /*2290*/  FSEL R43, R43, RZ, P2 ;  /* 0x000000ff2b2b7208 */ /* 0x000fe40001000000 */
[----:B------:R-:W-:Y:S01]  /*22a0*/  ISETP.GE.AND P2, PT, R10, 0x100, PT ;  /* 0x000001000a00780c */ /* 0x000fe20003f46270 */
[----:B------:R-:W-:Y:S01]  /*22b0*/  IMAD R10, R5, 0x100, R10 ;  /* 0x00000100050a7824 */ /* 0x000fe200078e020a */
[----:B------:R-:W-:Y:S01]  /*22c0*/  ISETP.NE.AND P4, PT, R6, 0x2, PT ;  /* 0x000000020600780c */ /* 0x000fe20003f85270 */
[----:B------:R-:W-:Y:S01]  /*22d0*/  IMAD.U32 R6, R16, 0x10000, RZ ;  /* 0x0001000010067824 */ /* 0x000fe200078e00ff */
[----:B------:R-:W-:Y:S01]  /*22e0*/  SEL R17, R17, RZ, P3 ;  /* 0x000000ff11117207 */ /* 0x000fe20001800000 */
[----:B------:R-:W-:Y:S01]  /*22f0*/  IMAD.U32 R5, R12, 0x10000, RZ ;  /* 0x000100000c057824 */ /* 0x000fe200078e00ff */
[----:B------:R-:W-:-:S02]  /*2300*/  SEL R13, R13, RZ, P3 ;  /* 0x000000ff0d0d7207 */ /* 0x000fc40001800000 */
[----:B------:R-:W-:Y:S01]  /*2310*/  SEL R18, R18, RZ, P3 ;  /* 0x000000ff12127207 */ /* 0x000fe20001800000 */
[----:B------:R-:W-:Y:S01]  /*2320*/  FMUL R5, R6, R5 ;  /* 0x0000000506057220 */ /* 0x000fe20000400000 */
[----:B------:R-:W-:Y:S01]  /*2330*/  SEL R14, R14, RZ, P3 ;  /* 0x000000ff0e0e7207 */ /* 0x000fe20001800000 */
[----:B0-----:R-:W-:Y:S01]  /*2340*/  IMAD.U32 R9, R17, 0x10000, RZ ;  /* 0x0001000011097824 */ /* 0x001fe200078e00ff */
[----:B------:R-:W-:Y:S01]  /*2350*/  PRMT R12, R12, 0x7632, R12 ;  /* 0x000076320c0c7816 */ /* 0x000fe2000000000c */
[----:B------:R-:W-:Y:S01]  /*2360*/  IMAD.U32 R6, R13, 0x10000, RZ ;  /* 0x000100000d067824 */ /* 0x000fe200078e00ff */
[----:B------:R-:W-:Y:S01]  /*2370*/  PRMT R17, R17, 0x7632, R17 ;  /* 0x0000763211117816 */ /* 0x000fe20000000011 */
[----:B------:R-:W-:Y:S01]  /*2380*/  FADD R28, R28, R43 ;  /* 0x0000002b1c1c7221 */ /* 0x000fe20000000000 */
[----:B------:R-:W-:Y:S01]  /*2390*/  PRMT R13, R13, 0x7632, R13 ;  /* 0x000076320d0d7816 */ /* 0x000fe2000000000d */
[C---:B------:R-:W-:Y:S01]  /*23a0*/  IMAD.U32 R43, R18.reuse, 0x10000, RZ ;  /* 0x00010000122b7824 */ /* 0x040fe200078e00ff */
[----:B------:R-:W-:Y:S01]  /*23b0*/  PRMT R18, R18, 0x7632, R18 ;  /* 0x0000763212127816 */ /* 0x000fe20000000012 */
[C---:B------:R-:W-:Y:S01]  /*23c0*/  IMAD.U32 R8, R14.reuse, 0x10000, RZ ;  /* 0x000100000e087824 */ /* 0x040fe200078e00ff */
[----:B------:R-:W-:Y:S01]  /*23d0*/  PRMT R14, R14, 0x7632, R14 ;  /* 0x000076320e0e7816 */ /* 0x000fe2000000000e */
[----:B------:R-:W-:Y:S01]  /*23e0*/  IMAD.U32 R7, R12, 0x10000, RZ ;  /* 0x000100000c077824 */ /* 0x000fe200078e00ff */
[----:B------:R-:W-:Y:S01]  /*23f0*/  FMUL R6, R9, R6 ;  /* 0x0000000609067220 */ /* 0x000fe20000400000 */
[----:B------:R-:W-:Y:S01]  /*2400*/  IMAD.U32 R12, R17, 0x10000, RZ ;  /* 0x00010000110c7824 */ /* 0x000fe200078e00ff */
[----:B------:R-:W-:Y:S01]  /*2410*/  PRMT R16, R16, 0x7632, R16 ;  /* 0x0000763210107816 */ /* 0x000fe20000000010 */
[----:B------:R-:W-:Y:S01]  /*2420*/  IMAD.U32 R9, R13, 0x10000, RZ ;  /* 0x000100000d097824 */ /* 0x000fe200078e00ff */
[----:B------:R-:W-:Y:S01]  /*2430*/  FMUL R8, R43, R8 ;  /* 0x000000082b087220 */ /* 0x000fe20000400000 */
[----:B------:R-:W-:Y:S01]  /*2440*/  SEL R19, R19, RZ, P3 ;  /* 0x000000ff13137207 */ /* 0x000fe20001800000 */
[----:B------:R-:W-:Y:S01]  /*2450*/  IMAD.U32 R17, R18, 0x10000, RZ ;  /* 0x0001000012117824 */ /* 0x000fe200078e00ff */
[----:B------:R-:W-:Y:S01]  /*2460*/  SEL R15, R15, RZ, P3 ;  /* 0x000000ff0f0f7207 */ /* 0x000fe20001800000 */
[----:B------:R-:W-:Y:S01]  /*2470*/  IMAD.U32 R14, R14, 0x10000, RZ ;  /* 0x000100000e0e7824 */ /* 0x000fe200078e00ff */
[----:B------:R-:W-:Y:S01]  /*2480*/  FMUL R9, R12, R9 ;  /* 0x000000090c097220 */ /* 0x000fe20000400000 */
[----:B------:R-:W-:Y:S01]  /*2490*/  IMAD.U32 R16, R16, 0x10000, RZ ;  /* 0x0001000010107824 */ /* 0x000fe200078e00ff */
[----:B------:R-:W-:Y:S01]  /*24a0*/  PRMT R12, R19, 0x7632, R12 ;  /* 0x00007632130c7816 */ /* 0x000fe2000000000c */
[----:B------:R-:W-:Y:S01]  /*24b0*/  FMUL R14, R17, R14 ;  /* 0x0000000e110e7220 */ /* 0x000fe20000400000 */
[----:B------:R-:W-:Y:S01]  /*24c0*/  PRMT R13, R15, 0x7632, R13 ;  /* 0x000076320f0d7816 */ /* 0x000fe2000000000d */
[----:B------:R-:W-:Y:S01]  /*24d0*/  FADD R37, RZ, R37 ;  /* 0x00000025ff257221 */ /* 0x000fe20000000000 */
[----:B------:R-:W-:-:S02]  /*24e0*/  FSEL R5, R5, RZ, P3 ;  /* 0x000000ff05057208 */ /* 0x000fc40001800000 */
[----:B------:R-:W-:Y:S01]  /*24f0*/  FSEL R17, R8, RZ, P3 ;  /* 0x000000ff08117208 */ /* 0x000fe20001800000 */
[----:B------:R-:W-:Y:S01]  /*2500*/  FMUL R7, R16, R7 ;  /* 0x0000000710077220 */ /* 0x000fe20000400000 */
[----:B------:R-:W-:Y:S01]  /*2510*/  FSEL R8, R9, RZ, P3 ;  /* 0x000000ff09087208 */ /* 0x000fe20001800000 */
[----:B------:R-:W-:Y:S01]  /*2520*/  FADD R9, RZ, R28 ;  /* 0x0000001cff097221 */ /* 0x000fe20000000000 */
[----:B------:R-:W-:Y:S02]  /*2530*/  IMAD.U32 R16, R19, 0x10000, RZ ;  /* 0x0001000013107824 */ /* 0x000fe400078e00ff */
[----:B------:R-:W-:Y:S01]  /*2540*/  IMAD.U32 R15, R15, 0x10000, RZ ;  /* 0x000100000f0f7824 */ /* 0x000fe200078e00ff */
[----:B------:R-:W-:Y:S01]  /*2550*/  FADD R36, R36, R5 ;  /* 0x0000000524247221 */ /* 0x000fe20000000000 */
[----:B------:R-:W-:Y:S02]  /*2560*/  IMAD.U32 R12, R12, 0x10000, RZ ;  /* 0x000100000c0c7824 */ /* 0x000fe400078e00ff */
[----:B------:R-:W-:Y:S01]  /*2570*/  IMAD.U32 R13, R13, 0x10000, RZ ;  /* 0x000100000d0d7824 */ /* 0x000fe200078e00ff */
[----:B------:R-:W-:Y:S01]  /*2580*/  FSEL R5, R6, RZ, P3 ;  /* 0x000000ff06057208 */ /* 0x000fe20001800000 */
[----:B------:R-:W-:Y:S01]  /*2590*/  FADD R0, R0, R45 ;  /* 0x0000002d00007221 */ /* 0x000fe20000000000 */
[----:B------:R-:W-:Y:S01]  /*25a0*/  FSEL R48, R37, R48, !P0 ;  /* 0x0000003025307208 */ /* 0x000fe20004000000 */
[----:B------:R-:W-:Y:S01]  /*25b0*/  FMUL R15, R16, R15 ;  /* 0x0000000f100f7220 */ /* 0x000fe20000400000 */
[----:B------:R-:W-:Y:S01]  /*25c0*/  FSEL R6, R7, RZ, P3 ;  /* 0x000000ff07067208 */ /* 0x000fe20001800000 */
[----:B------:R-:W-:Y:S01]  /*25d0*/  FADD R33, R33, R8 ;  /* 0x0000000821217221 */ /* 0x000fe20000000000 */
[----:B------:R-:W-:Y:S01]  /*25e0*/  FSEL R37, R9, R50, !P0 ;  /* 0x0000003209257208 */ /* 0x000fe20004000000 */
[----:B------:R-:W-:Y:S01]  /*25f0*/  FADD R11, R11, R44 ;  /* 0x0000002c0b0b7221 */ /* 0x000fe20000000000 */
[----:B------:R-:W-:Y:S01]  /*2600*/  FMUL R13, R12, R13 ;  /* 0x0000000d0c0d7220 */ /* 0x000fe20000400000 */
[----:B------:R-:W-:Y:S01]  /*2610*/  FADD R7, RZ, R0 ;  /* 0x00000000ff077221 */ /* 0x000fe20000000000 */
[----:B------:R-:W-:Y:S01]  /*2620*/  FSEL R12, R15, RZ, P3 ;  /* 0x000000ff0f0c7208 */ /* 0x000fe20001800000 */
[----:B------:R-:W-:Y:S01]  /*2630*/  FADD R34, R34, R5 ;  /* 0x0000000522227221 */ /* 0x000fe20000000000 */
[----:B------:R-:W-:Y:S01]  /*2640*/  FADD R35, R35, R6 ;  /* 0x0000000623237221 */ /* 0x000fe20000000000 */
[----:B------:R-:W-:Y:S01]  /*2650*/  FADD R11, RZ, R11 ;  /* 0x0000000bff0b7221 */ /* 0x000fe20000000000 */
[----:B------:R-:W-:Y:S01]  /*2660*/  FSEL R5, R14, RZ, P3 ;  /* 0x000000ff0e057208 */ /* 0x000fe20001800000 */
[----:B------:R-:W0:Y:S01]  /*2670*/  LDS R0, [R38.X4+0x2024] ;  /* 0x0020240026007984 */ /* 0x000e220000004800 */
[----:B------:R-:W-:-:S02]  /*2680*/  FSEL R6, R13, RZ, P3 ;  /* 0x000000ff0d067208 */ /* 0x000fc40001800000 */
[----:B------:R-:W-:Y:S01]  /*2690*/  FSEL R54, R7, R54, !P0 ;  /* 0x0000003607367208 */ /* 0x000fe20004000000 */
[----:B------:R-:W-:Y:S01]  /*26a0*/  FADD R31, R31, R12 ;  /* 0x0000000c1f1f7221 */ /* 0x000fe20000000000 */
[----:B------:R-:W-:Y:S01]  /*26b0*/  FSEL R7, R11, R4, !P0 ;  /* 0x000000040b077208 */ /* 0x000fe20004000000 */
[----:B------:R-:W-:Y:S04]  /*26c0*/  LDS R12, [R38.X4+0x2038] ;  /* 0x00203800260c7984 */ /* 0x000fe80000004800 */
[----:B------:R-:W1:Y:S01]  /*26d0*/  LDS R11, [R38.X4+0x2020] ;  /* 0x00202000260b7984 */ /* 0x000e620000004800 */
[----:B------:R-:W-:Y:S01]  /*26e0*/  FADD R40, RZ, R40 ;  /* 0x00000028ff287221 */ /* 0x000fe20000000000 */
[----:B------:R-:W-:Y:S01]  /*26f0*/  FADD R29, R29, R6 ;  /* 0x000000061d1d7221 */ /* 0x000fe20000000000 */
[----:B------:R-:W-:Y:S01]  /*2700*/  FADD R6, RZ, R39 ;  /* 0x00000027ff067221 */ /* 0x000fe20000000000 */
[----:B------:R-:W-:Y:S01]  /*2710*/  FADD R30, R30, R5 ;  /* 0x000000051e1e7221 */ /* 0x000fe20000000000 */
[----:B------:R-:W-:Y:S01]  /*2720*/  FADD R32, R32, R17 ;  /* 0x0000001120207221 */ /* 0x000fe20000000000 */
[----:B------:R-:W-:Y:S01]  /*2730*/  FSEL R5, R40, R51, !P0 ;  /* 0x0000003328057208 */ /* 0x000fe20004000000 */
[----:B------:R-:W-:Y:S01]  /*2740*/  FADD R42, RZ, R42 ;  /* 0x0000002aff2a7221 */ /* 0x000fe20000000000 */
[----:B------:R-:W-:Y:S01]  /*2750*/  FADD R41, RZ, R41 ;  /* 0x00000029ff297221 */ /* 0x000fe20000000000 */
[----:B------:R-:W-:-:S03]  /*2760*/  FSEL R6, R6, R53, !P0 ;  /* 0x0000003506067208 */ /* 0x000fc60004000000 */
[----:B------:R-:W-:Y:S02]  /*2770*/  FSEL R49, R42, R49, !P0 ;  /* 0x000000312a317208 */ /* 0x000fe40004000000 */
[----:B------:R-:W-:Y:S02]  /*2780*/  FSEL R52, R41, R52, !P0 ;  /* 0x0000003429347208 */ /* 0x000fe40004000000 */
[----:B------:R-:W-:Y:S02]  /*2790*/  F2FP.BF16.F32.PACK_AB R6, R7, R6 ;  /* 0x000000060706723e */ /* 0x000fe400000010ff */
[----:B------:R-:W-:Y:S01]  /*27a0*/  F2FP.BF16.F32.PACK_AB R7, R37, R48 ;  /* 0x000000302507723e */ /* 0x000fe200000010ff */
[----:B------:R-:W-:Y:S01]  /*27b0*/  FADD R35, RZ, R35 ;  /* 0x00000023ff237221 */ /* 0x000fe20000000000 */
[----:B------:R-:W-:Y:S01]  /*27c0*/  F2FP.BF16.F32.PACK_AB R5, R54, R5 ;  /* 0x000000053605723e */ /* 0x000fe200000010ff */
[----:B------:R-:W-:Y:S01]  /*27d0*/  FADD R36, RZ, R36 ;  /* 0x00000024ff247221 */ /* 0x000fe20000000000 */
[----:B------:R-:W-:Y:S01]  /*27e0*/  FADD R31, RZ, R31 ;  /* 0x0000001fff1f7221 */ /* 0x000fe20000000000 */
[----:B------:R-:W-:Y:S01]  /*27f0*/  FADD R34, RZ, R34 ;  /* 0x00000022ff227221 */ /* 0x000fe20000000000 */
[----:B------:R-:W-:Y:S01]  /*2800*/  FADD R33, RZ, R33 ;  /* 0x00000021ff217221 */ /* 0x000fe20000000000 */
[----:B------:R-:W-:Y:S01]  /*2810*/  FADD R30, RZ, R30 ;  /* 0x0000001eff1e7221 */ /* 0x000fe20000000000 */
[----:B---3--:R-:W-:-:S02]  /*2820*/  SEL R8, R20, RZ, P6 ;  /* 0x000000ff14087207 */ /* 0x008fc40003000000 */
[----:B------:R-:W-:Y:S01]  /*2830*/  SEL R9, R21, RZ, P6 ;  /* 0x000000ff15097207 */ /* 0x000fe20003000000 */
[----:B------:R-:W-:Y:S01]  /*2840*/  LDS R20, [R38.X4+0x202c] ;  /* 0x00202c0026147984 */ /* 0x000fe20000004800 */
[----:B------:R-:W-:Y:S02]  /*2850*/  SEL R23, R23, RZ, P6 ;  /* 0x000000ff17177207 */ /* 0x000fe40003000000 */
[----:B-----5:R-:W-:Y:S02]  /*2860*/  SEL R24, R24, RZ, P6 ;  /* 0x000000ff18187207 */ /* 0x020fe40003000000 */
[----:B------:R-:W-:Y:S02]  /*2870*/  SEL R25, R25, RZ, P6 ;  /* 0x000000ff19197207 */ /* 0x000fe40003000000 */
[----:B------:R-:W-:Y:S01]  /*2880*/  SEL R27, R27, RZ, P6 ;  /* 0x000000ff1b1b7207 */ /* 0x000fe20003000000 */
[----:B------:R-:W-:Y:S01]  /*2890*/  IMAD.U32 R18, R23, 0x10000, RZ ;  /* 0x0001000017127824 */ /* 0x000fe200078e00ff */
[----:B------:R-:W-:Y:S01]  /*28a0*/  LDS R21, [R38.X4+0x203c] ;  /* 0x00203c0026157984 */ /* 0x000fe20000004800 */
[----:B------:R-:W-:-:S02]  /*28b0*/  IMAD.U32 R15, R8, 0x10000, RZ ;  /* 0x00010000080f7824 */ /* 0x000fc400078e00ff */
[----:B------:R-:W-:Y:S02]  /*28c0*/  IMAD.U32 R19, R9, 0x10000, RZ ;  /* 0x0001000009137824 */ /* 0x000fe400078e00ff */
[----:B------:R-:W-:Y:S02]  /*28d0*/  IMAD.U32 R13, R27, 0x10000, RZ ;  /* 0x000100001b0d7824 */ /* 0x000fe400078e00ff */
[----:B------:R-:W-:Y:S02]  /*28e0*/  IMAD.U32 R14, R24, 0x10000, RZ ;  /* 0x00010000180e7824 */ /* 0x000fe400078e00ff */
[----:B------:R-:W-:Y:S01]  /*28f0*/  IMAD.U32 R16, R25, 0x10000, RZ ;  /* 0x0001000019107824 */ /* 0x000fe200078e00ff */
[----:B------:R-:W-:Y:S01]  /*2900*/  FADD R13, R18, R13 ;  /* 0x0000000d120d7221 */ /* 0x000fe20000000000 */
[----:B------:R-:W-:Y:S01]  /*2910*/  FADD R14, R15, R14 ;  /* 0x0000000e0f0e7221 */ /* 0x000fe20000000000 */
[----:B------:R-:W-:Y:S01]  /*2920*/  LDS R18, [R38.X4+0x2030] ;  /* 0x0020300026127984 */ /* 0x000fe20000004800 */
[----:B------:R-:W-:-:S03]  /*2930*/  FADD R16, R19, R16 ;  /* 0x0000001013107221 */ /* 0x000fc60000000000 */
[----:B------:R-:W2:Y:S04]  /*2940*/  LDS R15, [R38.X4+0x2028] ;  /* 0x00202800260f7984 */ /* 0x000ea80000004800 */
[----:B------:R-:W3:Y:S01]  /*2950*/  LDS R19, [R38.X4+0x2034] ;  /* 0x0020340026137984 */ /* 0x000ee20000004800 */
[----:B------:R-:W-:Y:S02]  /*2960*/  PRMT R23, R23, 0x7632, R23 ;  /* 0x0000763217177816 */ /* 0x000fe40000000017 */
[----:B------:R-:W-:Y:S02]  /*2970*/  SEL R22, R22, RZ, P6 ;  /* 0x000000ff16167207 */ /* 0x000fe40003000000 */
[----:B------:R-:W-:Y:S02]  /*2980*/  SEL R26, R26, RZ, P6 ;  /* 0x000000ff1a1a7207 */ /* 0x000fe40003000000 */
[----:B------:R-:W-:-:S02]  /*2990*/  PRMT R8, R8, 0x7632, R8 ;  /* 0x0000763208087816 */ /* 0x000fc40000000008 */
[----:B------:R-:W-:Y:S01]  /*29a0*/  PRMT R24, R24, 0x7632, R24 ;  /* 0x0000763218187816 */ /* 0x000fe20000000018 */
[----:B------:R-:W-:Y:S01]  /*29b0*/  IMAD.U32 R40, R23, 0x10000, RZ ;  /* 0x0001000017287824 */ /* 0x000fe200078e00ff */
[----:B------:R-:W-:Y:S01]  /*29c0*/  PRMT R9, R9, 0x7632, R9 ;  /* 0x0000763209097816 */ /* 0x000fe20000000009 */
[C---:B------:R-:W-:Y:S01]  /*29d0*/  IMAD.U32 R4, R22.reuse, 0x10000, RZ ;  /* 0x0001000016047824 */ /* 0x040fe200078e00ff */
[----:B------:R-:W-:Y:S01]  /*29e0*/  PRMT R22, R22, 0x7632, R22 ;  /* 0x0000763216167816 */ /* 0x000fe20000000016 */
[----:B------:R-:W-:Y:S01]  /*29f0*/  IMAD.U32 R17, R26, 0x10000, RZ ;  /* 0x000100001a117824 */ /* 0x000fe200078e00ff */
[----:B------:R-:W-:Y:S01]  /*2a00*/  PRMT R27, R27, 0x7632, R27 ;  /* 0x000076321b1b7816 */ /* 0x000fe2000000001b */
[----:B------:R-:W-:Y:S01]  /*2a10*/  IMAD.U32 R23, R8, 0x10000, RZ ;  /* 0x0001000008177824 */ /* 0x000fe200078e00ff */
[----:B------:R-:W-:Y:S01]  /*2a20*/  PRMT R25, R25, 0x7632, R25 ;  /* 0x0000763219197816 */ /* 0x000fe20000000019 */
[----:B------:R-:W-:Y:S01]  /*2a30*/  IMAD.U32 R24, R24, 0x10000, RZ ;  /* 0x0001000018187824 */ /* 0x000fe200078e00ff */
[----:B------:R-:W-:Y:S01]  /*2a40*/  PRMT R26, R26, 0x7632, R26 ;  /* 0x000076321a1a7816 */ /* 0x000fe2000000001a */
[----:B------:R-:W-:-:S02]  /*2a50*/  IMAD.U32 R28, R9, 0x10000, RZ ;  /* 0x00010000091c7824 */ /* 0x000fc400078e00ff */
[----:B------:R-:W-:Y:S01]  /*2a60*/  FADD R24, R23, R24 ;  /* 0x0000001817187221 */ /* 0x000fe20000000000 */
[----:B------:R-:W-:Y:S01]  /*2a70*/  IMAD.U32 R37, R22, 0x10000, RZ ;  /* 0x0001000016257824 */ /* 0x000fe200078e00ff */
[----:B------:R-:W-:Y:S01]  /*2a80*/  FADD R17, R4, R17 ;  /* 0x0000001104117221 */ /* 0x000fe20000000000 */
[----:B------:R-:W-:Y:S02]  /*2a90*/  IMAD.U32 R27, R27, 0x10000, RZ ;  /* 0x000100001b1b7824 */ /* 0x000fe400078e00ff */
[----:B------:R-:W-:Y:S02]  /*2aa0*/  IMAD.U32 R25, R25, 0x10000, RZ ;  /* 0x0001000019197824 */ /* 0x000fe400078e00ff */
[----:B------:R-:W-:Y:S01]  /*2ab0*/  IMAD.U32 R26, R26, 0x10000, RZ ;  /* 0x000100001a1a7824 */ /* 0x000fe200078e00ff */
[----:B------:R-:W-:Y:S01]  /*2ac0*/  F2FP.BF16.F32.PACK_AB R4, R52, R49 ;  /* 0x000000313404723e */ /* 0x000fe200000010ff */
[----:B------:R-:W-:Y:S01]  /*2ad0*/  IMAD.WIDE R8, R2, R3, c[0x0][0x188] ;  /* 0x0000620002087625 */ /* 0x000fe200078e0203 */
[----:B0-----:R-:W-:Y:S01]  /*2ae0*/  @P4 FSEL R0, R24, RZ, P5 ;  /* 0x000000ff18004208 */ /* 0x001fe20002800000 */
[----:B------:R-:W-:Y:S01]  /*2af0*/  FADD R27, R40, R27 ;  /* 0x0000001b281b7221 */ /* 0x000fe20000000000 */
[----:B------:R-:W-:Y:S01]  /*2b00*/  FADD R25, R28, R25 ;  /* 0x000000191c197221 */ /* 0x000fe20000000000 */
[----:B------:R-:W-:Y:S01]  /*2b10*/  FADD R26, R37, R26 ;  /* 0x0000001a251a7221 */ /* 0x000fe20000000000 */
[----:B------:R0:W-:Y:S01]  /*2b20*/  @!P2 STG.E.128 [R8.64], R4 ;  /* 0x000000040800a986 */ /* 0x0001e2000c101d04 */
[----:B------:R-:W-:Y:S01]  /*2b30*/  FSEL R2, R35, R0, !P1 ;  /* 0x0000000023027208 */ /* 0x000fe20004800000 */
[----:B------:R-:W-:Y:S01]  /*2b40*/  FADD R0, RZ, R29 ;  /* 0x0000001dff007221 */ /* 0x000fe20000000000 */
[----:B-1----:R-:W-:-:S02]  /*2b50*/  @P4 FSEL R11, R14, RZ, P5 ;  /* 0x000000ff0e0b4208 */ /* 0x002fc40002800000 */
[----:B------:R-:W-:Y:S02]  /*2b60*/  @P4 FSEL R12, R13, RZ, P5 ;  /* 0x000000ff0d0c4208 */ /* 0x000fe40002800000 */
[----:B--2---:R-:W-:Y:S02]  /*2b70*/  @P4 FSEL R15, R16, RZ, P5 ;  /* 0x000000ff100f4208 */ /* 0x004fe40002800000 */
[----:B------:R-:W-:Y:S02]  /*2b80*/  @P4 FSEL R20, R25, RZ, P5 ;  /* 0x000000ff19144208 */ /* 0x000fe40002800000 */
[----:B------:R-:W-:Y:S02]  /*2b90*/  @P4 FSEL R18, R17, RZ, P5 ;  /* 0x000000ff11124208 */ /* 0x000fe40002800000 */
[----:B---3--:R-:W-:Y:S02]  /*2ba0*/  @P4 FSEL R19, R26, RZ, P5 ;  /* 0x000000ff1a134208 */ /* 0x008fe40002800000 */
[----:B------:R-:W-:Y:S01]  /*2bb0*/  @P4 FSEL R21, R27, RZ, P5 ;  /* 0x000000ff1b154208 */ /* 0x000fe20002800000 */
[----:B0-----:R-:W-:Y:S01]  /*2bc0*/  FADD R5, RZ, R32 ;  /* 0x00000020ff057221 */ /* 0x001fe20000000000 */
[----:B------:R-:W-:-:S02]  /*2bd0*/  FSEL R11, R36, R11, !P1 ;  /* 0x0000000b240b7208 */ /* 0x000fc40004800000 */
[----:B------:R-:W-:Y:S02]  /*2be0*/  FSEL R12, R31, R12, !P1 ;  /* 0x0000000c1f0c7208 */ /* 0x000fe40004800000 */
[----:B------:R-:W-:Y:S02]  /*2bf0*/  FSEL R15, R34, R15, !P1 ;  /* 0x0000000f220f7208 */ /* 0x000fe40004800000 */
[----:B------:R-:W-:Y:S02]  /*2c00*/  FSEL R20, R33, R20, !P1 ;  /* 0x0000001421147208 */ /* 0x000fe40004800000 */
[----:B------:R-:W-:Y:S02]  /*2c10*/  FSEL R5, R5, R18, !P1 ;  /* 0x0000001205057208 */ /* 0x000fe40004800000 */
[----:B------:R-:W-:Y:S02]  /*2c20*/  FSEL R30, R30, R19, !P1 ;  /* 0x000000131e1e7208 */ /* 0x000fe40004800000 */
[----:B------:R-:W-:-:S02]  /*2c30*/  FSEL R21, R0, R21, !P1 ;  /* 0x0000001500157208 */ /* 0x000fc40004800000 */
[----:B------:R-:W-:Y:S01]  /*2c40*/  F2FP.BF16.F32.PACK_AB R28, R2, R11 ;  /* 0x0000000b021c723e */ /* 0x000fe200000010ff */
[----:B------:R-:W-:Y:S01]  /*2c50*/  IMAD.WIDE R10, R10, R3, c[0x0][0x188] ;  /* 0x000062000a0a7625 */ /* 0x000fe200078e0203 */
[----:B------:R-:W-:Y:S02]  /*2c60*/  F2FP.BF16.F32.PACK_AB R29, R20, R15 ;  /* 0x0000000f141d723e */ /* 0x000fe400000010ff */
[----:B------:R-:W-:Y:S02]  /*2c70*/  F2FP.BF16.F32.PACK_AB R30, R30, R5 ;  /* 0x000000051e1e723e */ /* 0x000fe400000010ff */
[----:B------:R-:W-:Y:S01]  /*2c80*/  F2FP.BF16.F32.PACK_AB R31, R21, R12 ;  /* 0x0000000c151f723e */ /* 0x000fe200000010ff */
[----:B------:R-:W-:Y:S06]  /*2c90*/  @P2 EXIT ;  /* 0x000000000000294d */ /* 0x000fec0003800000 */
[----:B------:R-:W-:Y:S01]  /*2ca0*/  STG.E.128 [R10.64], R28 ;  /* 0x0000001c0a007986 */ /* 0x000fe2000c101d04 */
[----:B------:R-:W-:Y:S05]  /*2cb0*/  EXIT ;  /* 0x000000000000794d */ /* 0x000fea0003800000 */
.L_x_0:
[----:B------:R-:W-:-:S00]  /*2cc0*/  BRA `(.L_x_0) ;  /* 0xfffffff000007947 */ /* 0x000fc0000383ffff */
[----:B------:R-:W-:-:S00]  /*2cd0*/  NOP ;  /* 0x0000000000007918 */ /* 0x000fc00000000000 */
        /* <DEDUP_REMOVED lines=10> */
.L_x_1:


//--------------------- .nv.shared.triton__0d1d2d3d4d5d6de7de --------------------------
	.section	.nv.shared.triton__0d1d2d3d4d5d6de7de,"aw",@nobits
	.align	16
